//
// Generated by NVIDIA NVVM Compiler
//
// Compiler Build ID: CL-36424714
// Cuda compilation tools, release 13.0, V13.0.88
// Based on NVVM 20.0.0
//

.version 9.0
.target sm_100
.address_size 64

	// .globl	_Z12JacobiKernelPdS_id
.func  (.param .b64 func_retval0) __internal_accurate_pow
(
	.param .b64 __internal_accurate_pow_param_0
)
;
.global .align 8 .f64 norm_calc_device;

.visible .entry _Z12JacobiKernelPdS_id(
	.param .u64 .ptr .align 1 _Z12JacobiKernelPdS_id_param_0,
	.param .u64 .ptr .align 1 _Z12JacobiKernelPdS_id_param_1,
	.param .u32 _Z12JacobiKernelPdS_id_param_2,
	.param .f64 _Z12JacobiKernelPdS_id_param_3
)
{
	.reg .pred 	%p<5>;
	.reg .b32 	%r<10>;
	.reg .b64 	%rd<15>;
	.reg .b64 	%fd<11>;

	ld.param.u64 	%rd1, [_Z12JacobiKernelPdS_id_param_0];
	ld.param.u64 	%rd2, [_Z12JacobiKernelPdS_id_param_1];
	ld.param.u32 	%r4, [_Z12JacobiKernelPdS_id_param_2];
	ld.param.f64 	%fd1, [_Z12JacobiKernelPdS_id_param_3];
	mov.u32 	%r5, %ctaid.x;
	mov.u32 	%r6, %ntid.x;
	mov.u32 	%r7, %tid.x;
	mad.lo.s32 	%r1, %r5, %r6, %r7;
	setp.le.s32 	%p1, %r1, %r4;
	@%p1 bra 	$L__BB0_5;
	rem.s32 	%r2, %r1, %r4;
	setp.eq.s32 	%p2, %r2, 0;
	@%p2 bra 	$L__BB0_5;
	add.s32 	%r3, %r4, -1;
	setp.eq.s32 	%p3, %r2, %r3;
	@%p3 bra 	$L__BB0_5;
	div.s32 	%r8, %r1, %r4;
	setp.ge.s32 	%p4, %r8, %r3;
	@%p4 bra 	$L__BB0_5;
	cvta.to.global.u64 	%rd3, %rd1;
	cvt.s64.s32 	%rd4, %r1;
	neg.s32 	%r9, %r4;
	cvt.s64.s32 	%rd5, %r9;
	add.s64 	%rd6, %rd5, %rd4;
	shl.b64 	%rd7, %rd6, 3;
	add.s64 	%rd8, %rd3, %rd7;
	ld.global.f64 	%fd2, [%rd8];
	add.f64 	%fd3, %fd1, %fd2;
	mul.wide.s32 	%rd9, %r1, 8;
	add.s64 	%rd10, %rd3, %rd9;
	ld.global.f64 	%fd4, [%rd10+-8];
	add.f64 	%fd5, %fd3, %fd4;
	mul.wide.s32 	%rd11, %r4, 8;
	add.s64 	%rd12, %rd10, %rd11;
	ld.global.f64 	%fd6, [%rd12];
	add.f64 	%fd7, %fd5, %fd6;
	ld.global.f64 	%fd8, [%rd10+8];
	add.f64 	%fd9, %fd7, %fd8;
	mul.f64 	%fd10, %fd9, 0d3FD0000000000000;
	cvta.to.global.u64 	%rd13, %rd2;
	add.s64 	%rd14, %rd13, %rd9;
	st.global.f64 	[%rd14], %fd10;
$L__BB0_5:
	ret;

}
	// .globl	_Z10normKernelPdid
.visible .entry _Z10normKernelPdid(
	.param .u64 .ptr .align 1 _Z10normKernelPdid_param_0,
	.param .u32 _Z10normKernelPdid_param_1,
	.param .f64 _Z10normKernelPdid_param_2
)
{
	.reg .pred 	%p<18>;
	.reg .b32 	%r<28>;
	.reg .b64 	%rd<9>;
	.reg .b64 	%fd<39>;

	ld.param.u64 	%rd1, [_Z10normKernelPdid_param_0];
	ld.param.u32 	%r7, [_Z10normKernelPdid_param_1];
	ld.param.f64 	%fd11, [_Z10normKernelPdid_param_2];
	mov.u32 	%r8, %ctaid.x;
	mov.u32 	%r9, %ntid.x;
	mov.u32 	%r10, %tid.x;
	mad.lo.s32 	%r1, %r8, %r9, %r10;
	setp.le.s32 	%p1, %r1, %r7;
	mov.f64 	%fd38, 0d0000000000000000;
	@%p1 bra 	$L__BB1_12;
	rem.s32 	%r2, %r1, %r7;
	setp.eq.s32 	%p2, %r2, 0;
	@%p2 bra 	$L__BB1_12;
	add.s32 	%r3, %r7, -1;
	setp.eq.s32 	%p3, %r2, %r3;
	@%p3 bra 	$L__BB1_12;
	div.s32 	%r11, %r1, %r7;
	setp.ge.s32 	%p4, %r11, %r3;
	@%p4 bra 	$L__BB1_12;
	cvta.to.global.u64 	%rd2, %rd1;
	mul.wide.s32 	%rd3, %r1, 8;
	add.s64 	%rd4, %rd2, %rd3;
	ld.global.f64 	%fd16, [%rd4];
	fma.rn.f64 	%fd17, %fd16, 0d4010000000000000, 0d0000000000000000;
	neg.s32 	%r12, %r7;
	mul.wide.s32 	%rd5, %r12, 8;
	add.s64 	%rd6, %rd4, %rd5;
	ld.global.f64 	%fd18, [%rd6];
	sub.f64 	%fd19, %fd17, %fd18;
	ld.global.f64 	%fd20, [%rd4+-8];
	sub.f64 	%fd21, %fd19, %fd20;
	mul.wide.s32 	%rd7, %r7, 8;
	add.s64 	%rd8, %rd4, %rd7;
	ld.global.f64 	%fd22, [%rd8];
	sub.f64 	%fd23, %fd21, %fd22;
	ld.global.f64 	%fd24, [%rd4+8];
	sub.f64 	%fd25, %fd23, %fd24;
	div.rn.f64 	%fd26, %fd25, %fd11;
	add.f64 	%fd1, %fd26, 0dBFF0000000000000;
	{
	.reg .b32 %temp; 
	mov.b64 	{%temp, %r4}, %fd1;
	}
	mov.f64 	%fd27, 0d4000000000000000;
	{
	.reg .b32 %temp; 
	mov.b64 	{%temp, %r13}, %fd27;
	}
	and.b32  	%r6, %r13, 2146435072;
	setp.eq.s32 	%p5, %r6, 1062207488;
	abs.f64 	%fd2, %fd1;
	{ // callseq 0, 0
	.param .b64 param0;
	st.param.f64 	[param0], %fd2;
	.param .b64 retval0;
	call.uni (retval0), 
	__internal_accurate_pow, 
	(
	param0
	);
	ld.param.f64 	%fd28, [retval0];
	} // callseq 0
	setp.lt.s32 	%p6, %r4, 0;
	neg.f64 	%fd30, %fd28;
	selp.f64 	%fd31, %fd30, %fd28, %p5;
	selp.f64 	%fd37, %fd31, %fd28, %p6;
	setp.neu.f64 	%p7, %fd1, 0d0000000000000000;
	@%p7 bra 	$L__BB1_6;
	setp.eq.s32 	%p8, %r6, 1062207488;
	selp.b32 	%r14, %r4, 0, %p8;
	setp.lt.s32 	%p9, %r13, 0;
	or.b32  	%r15, %r14, 2146435072;
	selp.b32 	%r16, %r15, %r14, %p9;
	mov.b32 	%r17, 0;
	mov.b64 	%fd37, {%r17, %r16};
$L__BB1_6:
	add.f64 	%fd32, %fd1, 0d4000000000000000;
	{
	.reg .b32 %temp; 
	mov.b64 	{%temp, %r18}, %fd32;
	}
	and.b32  	%r19, %r18, 2146435072;
	setp.ne.s32 	%p10, %r19, 2146435072;
	@%p10 bra 	$L__BB1_11;
	setp.num.f64 	%p11, %fd1, %fd1;
	@%p11 bra 	$L__BB1_9;
	mov.f64 	%fd33, 0d4000000000000000;
	add.rn.f64 	%fd37, %fd1, %fd33;
	bra.uni 	$L__BB1_11;
$L__BB1_9:
	setp.neu.f64 	%p12, %fd2, 0d7FF0000000000000;
	@%p12 bra 	$L__BB1_11;
	setp.lt.s32 	%p13, %r4, 0;
	setp.eq.s32 	%p14, %r6, 1062207488;
	setp.lt.s32 	%p15, %r13, 0;
	selp.b32 	%r21, 0, 2146435072, %p15;
	and.b32  	%r22, %r13, 2147483647;
	setp.ne.s32 	%p16, %r22, 1071644672;
	or.b32  	%r23, %r21, -2147483648;
	selp.b32 	%r24, %r23, %r21, %p16;
	selp.b32 	%r25, %r24, %r21, %p14;
	selp.b32 	%r26, %r25, %r21, %p13;
	mov.b32 	%r27, 0;
	mov.b64 	%fd37, {%r27, %r26};
$L__BB1_11:
	setp.eq.f64 	%p17, %fd1, 0d3FF0000000000000;
	selp.f64 	%fd38, 0d3FF0000000000000, %fd37, %p17;
$L__BB1_12:
	atom.global.add.f64 	%fd34, [norm_calc_device], %fd38;
	ret;

}
.func  (.param .b64 func_retval0) __internal_accurate_pow(
	.param .b64 __internal_accurate_pow_param_0
)
{
	.reg .pred 	%p<8>;
	.reg .b32 	%r<49>;
	.reg .b32 	%f<3>;
	.reg .b64 	%fd<109>;

	ld.param.f64 	%fd10, [__internal_accurate_pow_param_0];
	{
	.reg .b32 %temp; 
	mov.b64 	{%temp, %r46}, %fd10;
	}
	{
	.reg .b32 %temp; 
	mov.b64 	{%r45, %temp}, %fd10;
	}
	shr.u32 	%r47, %r46, 20;
	setp.gt.u32 	%p1, %r46, 1048575;
	@%p1 bra 	$L__BB2_2;
	mul.f64 	%fd11, %fd10, 0d4350000000000000;
	{
	.reg .b32 %temp; 
	mov.b64 	{%temp, %r46}, %fd11;
	}
	{
	.reg .b32 %temp; 
	mov.b64 	{%r45, %temp}, %fd11;
	}
	shr.u32 	%r16, %r46, 20;
	add.s32 	%r47, %r16, -54;
$L__BB2_2:
	add.s32 	%r48, %r47, -1023;
	and.b32  	%r17, %r46, -2146435073;
	or.b32  	%r18, %r17, 1072693248;
	mov.b64 	%fd107, {%r45, %r18};
	setp.lt.u32 	%p2, %r18, 1073127583;
	@%p2 bra 	$L__BB2_4;
	{
	.reg .b32 %temp; 
	mov.b64 	{%r19, %temp}, %fd107;
	}
	{
	.reg .b32 %temp; 
	mov.b64 	{%temp, %r20}, %fd107;
	}
	add.s32 	%r21, %r20, -1048576;
	mov.b64 	%fd107, {%r19, %r21};
	add.s32 	%r48, %r47, -1022;
$L__BB2_4:
	add.f64 	%fd12, %fd107, 0dBFF0000000000000;
	add.f64 	%fd13, %fd107, 0d3FF0000000000000;
	rcp.approx.ftz.f64 	%fd14, %fd13;
	neg.f64 	%fd15, %fd13;
	fma.rn.f64 	%fd16, %fd15, %fd14, 0d3FF0000000000000;
	fma.rn.f64 	%fd17, %fd16, %fd16, %fd16;
	fma.rn.f64 	%fd18, %fd17, %fd14, %fd14;
	mul.f64 	%fd19, %fd12, %fd18;
	fma.rn.f64 	%fd20, %fd12, %fd18, %fd19;
	mul.f64 	%fd21, %fd20, %fd20;
	fma.rn.f64 	%fd22, %fd21, 0d3EB0F5FF7D2CAFE2, 0d3ED0F5D241AD3B5A;
	fma.rn.f64 	%fd23, %fd22, %fd21, 0d3EF3B20A75488A3F;
	fma.rn.f64 	%fd24, %fd23, %fd21, 0d3F1745CDE4FAECD5;
	fma.rn.f64 	%fd25, %fd24, %fd21, 0d3F3C71C7258A578B;
	fma.rn.f64 	%fd26, %fd25, %fd21, 0d3F6249249242B910;
	fma.rn.f64 	%fd27, %fd26, %fd21, 0d3F89999999999DFB;
	sub.f64 	%fd28, %fd12, %fd20;
	add.f64 	%fd29, %fd28, %fd28;
	neg.f64 	%fd30, %fd20;
	fma.rn.f64 	%fd31, %fd30, %fd12, %fd29;
	mul.f64 	%fd32, %fd18, %fd31;
	fma.rn.f64 	%fd33, %fd21, %fd27, 0d3FB5555555555555;
	mov.f64 	%fd34, 0d3FB5555555555555;
	sub.f64 	%fd35, %fd34, %fd33;
	fma.rn.f64 	%fd36, %fd21, %fd27, %fd35;
	add.f64 	%fd37, %fd36, 0dBC46A4CB00B9E7B0;
	add.f64 	%fd38, %fd33, %fd37;
	sub.f64 	%fd39, %fd33, %fd38;
	add.f64 	%fd40, %fd37, %fd39;
	mul.rn.f64 	%fd41, %fd20, %fd20;
	neg.f64 	%fd42, %fd41;
	fma.rn.f64 	%fd43, %fd20, %fd20, %fd42;
	{
	.reg .b32 %temp; 
	mov.b64 	{%r22, %temp}, %fd32;
	}
	{
	.reg .b32 %temp; 
	mov.b64 	{%temp, %r23}, %fd32;
	}
	add.s32 	%r24, %r23, 1048576;
	mov.b64 	%fd44, {%r22, %r24};
	fma.rn.f64 	%fd45, %fd20, %fd44, %fd43;
	mul.rn.f64 	%fd46, %fd41, %fd20;
	neg.f64 	%fd47, %fd46;
	fma.rn.f64 	%fd48, %fd41, %fd20, %fd47;
	fma.rn.f64 	%fd49, %fd41, %fd32, %fd48;
	fma.rn.f64 	%fd50, %fd45, %fd20, %fd49;
	mul.rn.f64 	%fd51, %fd38, %fd46;
	neg.f64 	%fd52, %fd51;
	fma.rn.f64 	%fd53, %fd38, %fd46, %fd52;
	fma.rn.f64 	%fd54, %fd38, %fd50, %fd53;
	fma.rn.f64 	%fd55, %fd40, %fd46, %fd54;
	add.f64 	%fd56, %fd51, %fd55;
	sub.f64 	%fd57, %fd51, %fd56;
	add.f64 	%fd58, %fd55, %fd57;
	add.f64 	%fd59, %fd20, %fd56;
	sub.f64 	%fd60, %fd20, %fd59;
	add.f64 	%fd61, %fd56, %fd60;
	add.f64 	%fd62, %fd58, %fd61;
	add.f64 	%fd63, %fd32, %fd62;
	add.f64 	%fd64, %fd59, %fd63;
	sub.f64 	%fd65, %fd59, %fd64;
	add.f64 	%fd66, %fd63, %fd65;
	xor.b32  	%r25, %r48, -2147483648;
	mov.b32 	%r26, 1127219200;
	mov.b64 	%fd67, {%r25, %r26};
	mov.b32 	%r27, -2147483648;
	mov.b64 	%fd68, {%r27, %r26};
	sub.f64 	%fd69, %fd67, %fd68;
	fma.rn.f64 	%fd70, %fd69, 0d3FE62E42FEFA39EF, %fd64;
	fma.rn.f64 	%fd71, %fd69, 0dBFE62E42FEFA39EF, %fd70;
	sub.f64 	%fd72, %fd71, %fd64;
	sub.f64 	%fd73, %fd66, %fd72;
	fma.rn.f64 	%fd74, %fd69, 0d3C7ABC9E3B39803F, %fd73;
	add.f64 	%fd75, %fd70, %fd74;
	sub.f64 	%fd76, %fd70, %fd75;
	add.f64 	%fd77, %fd74, %fd76;
	mov.f64 	%fd78, 0d4000000000000000;
	{
	.reg .b32 %temp; 
	mov.b64 	{%temp, %r28}, %fd78;
	}
	{
	.reg .b32 %temp; 
	mov.b64 	{%r29, %temp}, %fd78;
	}
	shl.b32 	%r30, %r28, 1;
	setp.gt.u32 	%p3, %r30, -33554433;
	and.b32  	%r31, %r28, -15728641;
	selp.b32 	%r32, %r31, %r28, %p3;
	mov.b64 	%fd79, {%r29, %r32};
	mul.rn.f64 	%fd80, %fd75, %fd79;
	neg.f64 	%fd81, %fd80;
	fma.rn.f64 	%fd82, %fd75, %fd79, %fd81;
	fma.rn.f64 	%fd83, %fd77, %fd79, %fd82;
	add.f64 	%fd4, %fd80, %fd83;
	sub.f64 	%fd84, %fd80, %fd4;
	add.f64 	%fd5, %fd83, %fd84;
	fma.rn.f64 	%fd85, %fd4, 0d3FF71547652B82FE, 0d4338000000000000;
	{
	.reg .b32 %temp; 
	mov.b64 	{%r13, %temp}, %fd85;
	}
	mov.f64 	%fd86, 0dC338000000000000;
	add.rn.f64 	%fd87, %fd85, %fd86;
	fma.rn.f64 	%fd88, %fd87, 0dBFE62E42FEFA39EF, %fd4;
	fma.rn.f64 	%fd89, %fd87, 0dBC7ABC9E3B39803F, %fd88;
	fma.rn.f64 	%fd90, %fd89, 0d3E5ADE1569CE2BDF, 0d3E928AF3FCA213EA;
	fma.rn.f64 	%fd91, %fd90, %fd89, 0d3EC71DEE62401315;
	fma.rn.f64 	%fd92, %fd91, %fd89, 0d3EFA01997C89EB71;
	fma.rn.f64 	%fd93, %fd92, %fd89, 0d3F2A01A014761F65;
	fma.rn.f64 	%fd94, %fd93, %fd89, 0d3F56C16C1852B7AF;
	fma.rn.f64 	%fd95, %fd94, %fd89, 0d3F81111111122322;
	fma.rn.f64 	%fd96, %fd95, %fd89, 0d3FA55555555502A1;
	fma.rn.f64 	%fd97, %fd96, %fd89, 0d3FC5555555555511;
	fma.rn.f64 	%fd98, %fd97, %fd89, 0d3FE000000000000B;
	fma.rn.f64 	%fd99, %fd98, %fd89, 0d3FF0000000000000;
	fma.rn.f64 	%fd100, %fd99, %fd89, 0d3FF0000000000000;
	{
	.reg .b32 %temp; 
	mov.b64 	{%r14, %temp}, %fd100;
	}
	{
	.reg .b32 %temp; 
	mov.b64 	{%temp, %r15}, %fd100;
	}
	shl.b32 	%r33, %r13, 20;
	add.s32 	%r34, %r33, %r15;
	mov.b64 	%fd108, {%r14, %r34};
	{
	.reg .b32 %temp; 
	mov.b64 	{%temp, %r35}, %fd4;
	}
	mov.b32 	%f2, %r35;
	abs.f32 	%f1, %f2;
	setp.lt.f32 	%p4, %f1, 0f4086232B;
	@%p4 bra 	$L__BB2_7;
	setp.lt.f64 	%p5, %fd4, 0d0000000000000000;
	add.f64 	%fd101, %fd4, 0d7FF0000000000000;
	selp.f64 	%fd108, 0d0000000000000000, %fd101, %p5;
	setp.geu.f32 	%p6, %f1, 0f40874800;
	@%p6 bra 	$L__BB2_7;
	shr.u32 	%r36, %r13, 31;
	add.s32 	%r37, %r13, %r36;
	shr.s32 	%r38, %r37, 1;
	shl.b32 	%r39, %r38, 20;
	add.s32 	%r40, %r15, %r39;
	mov.b64 	%fd102, {%r14, %r40};
	sub.s32 	%r41, %r13, %r38;
	shl.b32 	%r42, %r41, 20;
	add.s32 	%r43, %r42, 1072693248;
	mov.b32 	%r44, 0;
	mov.b64 	%fd103, {%r44, %r43};
	mul.f64 	%fd108, %fd103, %fd102;
$L__BB2_7:
	abs.f64 	%fd104, %fd108;
	setp.eq.f64 	%p7, %fd104, 0d7FF0000000000000;
	fma.rn.f64 	%fd105, %fd108, %fd5, %fd108;
	selp.f64 	%fd106, %fd108, %fd105, %p7;
	st.param.f64 	[func_retval0], %fd106;
	ret;

}


// ===== COMPILED SASS (sm_100) =====

	.target	sm_100

	.elftype	@"ET_EXEC"


//--------------------- .note.nv.tkinfo           --------------------------
	.section	.note.nv.tkinfo,"",@"SHT_NOTE"
	.sectionflags	@"SHF_NOTE_NV_TKINFO"
	.tkinfo
        /*0018*/ 	.word	0x00000002
        /*0030*/ 	.string	""
        /*0030*/ 	.string	"ptxas"
        /*0030*/ 	.string	"Cuda compilation tools, release 13.0, V13.0.88"
        /*0030*/ 	.string	"Build cuda_13.0.r13.0/compiler.36424714_0"
        /*0030*/ 	.string	"-arch sm_100 -m 64 "



//--------------------- .note.nv.cuinfo           --------------------------
	.section	.note.nv.cuinfo,"",@"SHT_NOTE"
	.sectionflags	@"SHF_NOTE_NV_CUINFO"
        /*0018*/ 	.short	0x0002
        /*001a*/ 	.short	0x0064
        /*001c*/ 	.short	0x0082
	.zero		2


//--------------------- .nv.info                  --------------------------
	.section	.nv.info,"",@"SHT_CUDA_INFO"
	.align	4


	//----- nvinfo : EIATTR_REGCOUNT
	.align		4
        /*0000*/ 	.byte	0x04, 0x2f
        /*0002*/ 	.short	(.L_2 - .L_1)
	.align		4
.L_1:
        /*0004*/ 	.word	index@(_Z12JacobiKernelPdS_id)
        /*0008*/ 	.word	0x00000010


	//----- nvinfo : EIATTR_FRAME_SIZE
	.align		4
.L_2:
        /*000c*/ 	.byte	0x04, 0x11
        /*000e*/ 	.short	(.L_4 - .L_3)
	.align		4
.L_3:
        /*0010*/ 	.word	index@(_Z12JacobiKernelPdS_id)
        /*0014*/ 	.word	0x00000000


	//----- nvinfo : EIATTR_REGCOUNT
	.align		4
.L_4:
        /*0018*/ 	.byte	0x04, 0x2f
        /*001a*/ 	.short	(.L_6 - .L_5)
	.align		4
.L_5:
        /*001c*/ 	.word	index@(_Z10normKernelPdid)
        /*0020*/ 	.word	0x0000001e


	//----- nvinfo : EIATTR_FRAME_SIZE
	.align		4
.L_6:
        /*0024*/ 	.byte	0x04, 0x11
        /*0026*/ 	.short	(.L_8 - .L_7)
	.align		4
.L_7:
        /*0028*/ 	.word	index@($_Z10normKernelPdid$__internal_accurate_pow)
        /*002c*/ 	.word	0x00000000


	//----- nvinfo : EIATTR_FRAME_SIZE
	.align		4
.L_8:
        /*0030*/ 	.byte	0x04, 0x11
        /*0032*/ 	.short	(.L_10 - .L_9)
	.align		4
.L_9:
        /*0034*/ 	.word	index@($__internal_0_$__cuda_sm20_div_rn_f64_full)
        /*0038*/ 	.word	0x00000000


	//----- nvinfo : EIATTR_FRAME_SIZE
	.align		4
.L_10:
        /*003c*/ 	.byte	0x04, 0x11
        /*003e*/ 	.short	(.L_12 - .L_11)
	.align		4
.L_11:
        /*0040*/ 	.word	index@(_Z10normKernelPdid)
        /*0044*/ 	.word	0x00000000


	//----- nvinfo : EIATTR_MIN_STACK_SIZE
	.align		4
.L_12:
        /*0048*/ 	.byte	0x04, 0x12
        /*004a*/ 	.short	(.L_14 - .L_13)
	.align		4
.L_13:
        /*004c*/ 	.word	index@(_Z10normKernelPdid)
        /*0050*/ 	.word	0x00000000


	//----- nvinfo : EIATTR_MIN_STACK_SIZE
	.align		4
.L_14:
        /*0054*/ 	.byte	0x04, 0x12
        /*0056*/ 	.short	(.L_16 - .L_15)
	.align		4
.L_15:
        /*0058*/ 	.word	index@(_Z12JacobiKernelPdS_id)
        /*005c*/ 	.word	0x00000000
.L_16:


//--------------------- .nv.compat                --------------------------
	.section	.nv.compat,"",@"SHT_CUDA_COMPAT_INFO"
	.align	4
        /*0000*/ 	.byte	0x02, 0x09, 0x00, 0x00, 0x02, 0x02, 0x01, 0x00, 0x02, 0x05, 0x05, 0x00, 0x03, 0x07, 0x01, 0x01
        /*0010*/ 	.byte	0x02, 0x03, 0x00, 0x00, 0x02, 0x06, 0x01, 0x00, 0x04, 0x0b, 0x08, 0x00, 0x01, 0x00, 0x00, 0x00
        /*0020*/ 	.byte	0x00, 0x00, 0x00, 0x00


//--------------------- .nv.info._Z10normKernelPdid --------------------------
	.section	.nv.info._Z10normKernelPdid,"",@"SHT_CUDA_INFO"
	.sectionflags	@""
	.align	4


	//----- nvinfo : EIATTR_CUDA_API_VERSION
	.align		4
        /*0000*/ 	.byte	0x04, 0x37
        /*0002*/ 	.short	(.L_18 - .L_17)
.L_17:
        /*0004*/ 	.word	0x00000082


	//----- nvinfo : EIATTR_KPARAM_INFO
	.align		4
.L_18:
        /*0008*/ 	.byte	0x04, 0x17
        /*000a*/ 	.short	(.L_20 - .L_19)
.L_19:
        /*000c*/ 	.word	0x00000000
        /*0010*/ 	.short	0x0002
        /*0012*/ 	.short	0x0010
        /*0014*/ 	.byte	0x00, 0xf0, 0x21, 0x00


	//----- nvinfo : EIATTR_KPARAM_INFO
	.align		4
.L_20:
        /*0018*/ 	.byte	0x04, 0x17
        /*001a*/ 	.short	(.L_22 - .L_21)
.L_21:
        /*001c*/ 	.word	0x00000000
        /*0020*/ 	.short	0x0001
        /*0022*/ 	.short	0x0008
        /*0024*/ 	.byte	0x00, 0xf0, 0x11, 0x00


	//----- nvinfo : EIATTR_KPARAM_INFO
	.align		4
.L_22:
        /*0028*/ 	.byte	0x04, 0x17
        /*002a*/ 	.short	(.L_24 - .L_23)
.L_23:
        /*002c*/ 	.word	0x00000000
        /*0030*/ 	.short	0x0000
        /*0032*/ 	.short	0x0000
        /*0034*/ 	.byte	0x00, 0xf5, 0x21, 0x00


	//----- nvinfo : EIATTR_SPARSE_MMA_MASK
	.align		4
.L_24:
        /*0038*/ 	.byte	0x03, 0x50
        /*003a*/ 	.short	0x0000


	//----- nvinfo : EIATTR_MAXREG_COUNT
	.align		4
        /*003c*/ 	.byte	0x03, 0x1b
        /*003e*/ 	.short	0x00ff


	//----- nvinfo : EIATTR_MERCURY_ISA_VERSION
	.align		4
        /*0040*/ 	.byte	0x03, 0x5f
        /*0042*/ 	.short	0x0101


	//----- nvinfo : EIATTR_VRC_CTA_INIT_COUNT
	.align		4
        /*0044*/ 	.byte	0x02, 0x4a
	.zero		1
	.zero		1


	//----- nvinfo : EIATTR_EXIT_INSTR_OFFSETS
	.align		4
        /*0048*/ 	.byte	0x04, 0x1c
        /*004a*/ 	.short	(.L_26 - .L_25)


	//   ....[0]....
.L_25:
        /*004c*/ 	.word	0x00000700


	//----- nvinfo : EIATTR_CRS_STACK_SIZE
	.align		4
.L_26:
        /*0050*/ 	.byte	0x04, 0x1e
        /*0052*/ 	.short	(.L_28 - .L_27)
.L_27:
        /*0054*/ 	.word	0x00000000


	//----- nvinfo : EIATTR_CBANK_PARAM_SIZE
	.align		4
.L_28:
        /*0058*/ 	.byte	0x03, 0x19
        /*005a*/ 	.short	0x0018


	//----- nvinfo : EIATTR_PARAM_CBANK
	.align		4
        /*005c*/ 	.byte	0x04, 0x0a
        /*005e*/ 	.short	(.L_30 - .L_29)
	.align		4
.L_29:
        /*0060*/ 	.word	index@(.nv.constant0._Z10normKernelPdid)
        /*0064*/ 	.short	0x0380
        /*0066*/ 	.short	0x0018


	//----- nvinfo : EIATTR_SW_WAR
	.align		4
.L_30:
        /*0068*/ 	.byte	0x04, 0x36
        /*006a*/ 	.short	(.L_32 - .L_31)
.L_31:
        /*006c*/ 	.word	0x00000008
.L_32:


//--------------------- .nv.info._Z12JacobiKernelPdS_id --------------------------
	.section	.nv.info._Z12JacobiKernelPdS_id,"",@"SHT_CUDA_INFO"
	.sectionflags	@""
	.align	4


	//----- nvinfo : EIATTR_CUDA_API_VERSION
	.align		4
        /*0000*/ 	.byte	0x04, 0x37
        /*0002*/ 	.short	(.L_34 - .L_33)
.L_33:
        /*0004*/ 	.word	0x00000082


	//----- nvinfo : EIATTR_KPARAM_INFO
	.align		4
.L_34:
        /*0008*/ 	.byte	0x04, 0x17
        /*000a*/ 	.short	(.L_36 - .L_35)
.L_35:
        /*000c*/ 	.word	0x00000000
        /*0010*/ 	.short	0x0003
        /*0012*/ 	.short	0x0018
        /*0014*/ 	.byte	0x00, 0xf0, 0x21, 0x00


	//----- nvinfo : EIATTR_KPARAM_INFO
	.align		4
.L_36:
        /*0018*/ 	.byte	0x04, 0x17
        /*001a*/ 	.short	(.L_38 - .L_37)
.L_37:
        /*001c*/ 	.word	0x00000000
        /*0020*/ 	.short	0x0002
        /*0022*/ 	.short	0x0010
        /*0024*/ 	.byte	0x00, 0xf0, 0x11, 0x00


	//----- nvinfo : EIATTR_KPARAM_INFO
	.align		4
.L_38:
        /*0028*/ 	.byte	0x04, 0x17
        /*002a*/ 	.short	(.L_40 - .L_39)
.L_39:
        /*002c*/ 	.word	0x00000000
        /*0030*/ 	.short	0x0001
        /*0032*/ 	.short	0x0008
        /*0034*/ 	.byte	0x00, 0xf5, 0x21, 0x00


	//----- nvinfo : EIATTR_KPARAM_INFO
	.align		4
.L_40:
        /*0038*/ 	.byte	0x04, 0x17
        /*003a*/ 	.short	(.L_42 - .L_41)
.L_41:
        /*003c*/ 	.word	0x00000000
        /*0040*/ 	.short	0x0000
        /*0042*/ 	.short	0x0000
        /*0044*/ 	.byte	0x00, 0xf5, 0x21, 0x00


	//----- nvinfo : EIATTR_SPARSE_MMA_MASK
	.align		4
.L_42:
        /*0048*/ 	.byte	0x03, 0x50
        /*004a*/ 	.short	0x0000


	//----- nvinfo : EIATTR_MAXREG_COUNT
	.align		4
        /*004c*/ 	.byte	0x03, 0x1b
        /*004e*/ 	.short	0x00ff


	//----- nvinfo : EIATTR_MERCURY_ISA_VERSION
	.align		4
        /*0050*/ 	.byte	0x03, 0x5f
        /*0052*/ 	.short	0x0101


	//----- nvinfo : EIATTR_VRC_CTA_INIT_COUNT
	.align		4
        /*0054*/ 	.byte	0x02, 0x4a
	.zero		1
	.zero		1


	//----- nvinfo : EIATTR_EXIT_INSTR_OFFSETS
	.align		4
        /*0058*/ 	.byte	0x04, 0x1c
        /*005a*/ 	.short	(.L_44 - .L_43)


	//   ....[0]....
.L_43:
        /*005c*/ 	.word	0x00000070


	//   ....[1]....
        /*0060*/ 	.word	0x00000200


	//   ....[2]....
        /*0064*/ 	.word	0x00000230


	//   ....[3]....
        /*0068*/ 	.word	0x000002c0


	//   ....[4]....
        /*006c*/ 	.word	0x00000450


	//----- nvinfo : EIATTR_CBANK_PARAM_SIZE
	.align		4
.L_44:
        /*0070*/ 	.byte	0x03, 0x19
        /*0072*/ 	.short	0x0020


	//----- nvinfo : EIATTR_PARAM_CBANK
	.align		4
        /*0074*/ 	.byte	0x04, 0x0a
        /*0076*/ 	.short	(.L_46 - .L_45)
	.align		4
.L_45:
        /*0078*/ 	.word	index@(.nv.constant0._Z12JacobiKernelPdS_id)
        /*007c*/ 	.short	0x0380
        /*007e*/ 	.short	0x0020


	//----- nvinfo : EIATTR_SW_WAR
	.align		4
.L_46:
        /*0080*/ 	.byte	0x04, 0x36
        /*0082*/ 	.short	(.L_48 - .L_47)
.L_47:
        /*0084*/ 	.word	0x00000008
.L_48:


//--------------------- .nv.callgraph             --------------------------
	.section	.nv.callgraph,"",@"SHT_CUDA_CALLGRAPH"
	.align	4
	.sectionentsize	8
	.align		4
        /*0000*/ 	.word	0x00000000
	.align		4
        /*0004*/ 	.word	0xffffffff
	.align		4
        /*0008*/ 	.word	0x00000000
	.align		4
        /*000c*/ 	.word	0xfffffffe
	.align		4
        /*0010*/ 	.word	0x00000000
	.align		4
        /*0014*/ 	.word	0xfffffffd
	.align		4
        /*0018*/ 	.word	0x00000000
	.align		4
        /*001c*/ 	.word	0xfffffffc


//--------------------- .nv.constant4             --------------------------
	.section	.nv.constant4,"a",@progbits
	.align	8
	.align		8
.nv.constant4:
        /*0000*/ 	.dword	norm_calc_device


//--------------------- .text._Z10normKernelPdid  --------------------------
	.section	.text._Z10normKernelPdid,"ax",@progbits
	.align	128
        .global         _Z10normKernelPdid
        .type           _Z10normKernelPdid,@function
        .size           _Z10normKernelPdid,(.L_x_16 - _Z10normKernelPdid)
        .other          _Z10normKernelPdid,@"STO_CUDA_ENTRY STV_DEFAULT"
_Z10normKernelPdid:
.text._Z10normKernelPdid:
[----:B------:R-:W-:Y:S01]  /*0000*/  LDC R1, c[0x0][0x37c] ;  /* 0x0000df00ff017b82 */ /* 0x000fe20000000800 */
[----:B------:R-:W0:Y:S07]  /*0010*/  S2R R2, SR_TID.X ;  /* 0x0000000000027919 */ /* 0x000e2e0000002100 */
[----:B------:R-:W0:Y:S01]  /*0020*/  S2UR UR6, SR_CTAID.X ;  /* 0x00000000000679c3 */ /* 0x000e220000002500 */
[----:B------:R-:W1:Y:S01]  /*0030*/  LDCU.64 UR4, c[0x0][0x358] ;  /* 0x00006b00ff0477ac */ /* 0x000e620008000a00 */
[----:B------:R-:W-:Y:S06]  /*0040*/  BSSY.RECONVERGENT B0, `(.L_x_0) ;  /* 0x0000069000007945 */ /* 0x000fec0003800200 */
[----:B------:R-:W0:Y:S08]  /*0050*/  LDC R5, c[0x0][0x360] ;  /* 0x0000d800ff057b82 */ /* 0x000e300000000800 */
[----:B------:R-:W2:Y:S01]  /*0060*/  LDC R0, c[0x0][0x388] ;  /* 0x0000e200ff007b82 */ /* 0x000ea20000000800 */
[----:B0-----:R-:W-:Y:S01]  /*0070*/  IMAD R5, R5, UR6, R2 ;  /* 0x0000000605057c24 */ /* 0x001fe2000f8e0202 */
[----:B------:R-:W-:-:S04]  /*0080*/  CS2R R2, SRZ ;  /* 0x0000000000027805 */ /* 0x000fc8000001ff00 */
[----:B--2---:R-:W-:-:S13]  /*0090*/  ISETP.GT.AND P0, PT, R5, R0, PT ;  /* 0x000000000500720c */ /* 0x004fda0003f04270 */
[----:B-1----:R-:W-:Y:S05]  /*00a0*/  @!P0 BRA `(.L_x_1) ;  /* 0x0000000400888947 */ /* 0x002fea0003800000 */
[----:B------:R-:W-:Y:S02]  /*00b0*/  IABS R11, R0 ;  /* 0x00000000000b7213 */ /* 0x000fe40000000000 */
[----:B------:R-:W-:Y:S02]  /*00c0*/  ISETP.GE.AND P2, PT, R5, RZ, PT ;  /* 0x000000ff0500720c */ /* 0x000fe40003f46270 */
[----:B------:R-:W0:Y:S08]  /*00d0*/  I2F.RP R4, R11 ;  /* 0x0000000b00047306 */ /* 0x000e300000209400 */
[----:B0-----:R-:W0:Y:S02]  /*00e0*/  MUFU.RCP R4, R4 ;  /* 0x0000000400047308 */ /* 0x001e240000001000 */
[----:B0-----:R-:W-:-:S06]  /*00f0*/  VIADD R6, R4, 0xffffffe ;  /* 0x0ffffffe04067836 */ /* 0x001fcc0000000000 */
[----:B------:R0:W1:Y:S02]  /*0100*/  F2I.FTZ.U32.TRUNC.NTZ R7, R6 ;  /* 0x0000000600077305 */ /* 0x000064000021f000 */
[----:B0-----:R-:W-:Y:S02]  /*0110*/  IMAD.MOV.U32 R6, RZ, RZ, RZ ;  /* 0x000000ffff067224 */ /* 0x001fe400078e00ff */
[----:B-1----:R-:W-:-:S04]  /*0120*/  IMAD.MOV R8, RZ, RZ, -R7 ;  /* 0x000000ffff087224 */ /* 0x002fc800078e0a07 */
[----:B------:R-:W-:Y:S01]  /*0130*/  IMAD R9, R8, R11, RZ ;  /* 0x0000000b08097224 */ /* 0x000fe200078e02ff */
[----:B------:R-:W-:-:S03]  /*0140*/  IABS R8, R5 ;  /* 0x0000000500087213 */ /* 0x000fc60000000000 */
[----:B------:R-:W-:Y:S01]  /*0150*/  IMAD.HI.U32 R7, R7, R9, R6 ;  /* 0x0000000907077227 */ /* 0x000fe200078e0006 */
[----:B------:R-:W-:-:S05]  /*0160*/  LOP3.LUT R6, RZ, R0, RZ, 0x33, !PT ;  /* 0x00000000ff067212 */ /* 0x000fca00078e33ff */
[----:B------:R-:W-:-:S04]  /*0170*/  IMAD.HI.U32 R7, R7, R8, RZ ;  /* 0x0000000807077227 */ /* 0x000fc800078e00ff */
[----:B------:R-:W-:-:S04]  /*0180*/  IMAD.MOV R4, RZ, RZ, -R7 ;  /* 0x000000ffff047224 */ /* 0x000fc800078e0a07 */
[----:B------:R-:W-:-:S05]  /*0190*/  IMAD R4, R11, R4, R8 ;  /* 0x000000040b047224 */ /* 0x000fca00078e0208 */
[----:B------:R-:W-:-:S13]  /*01a0*/  ISETP.GT.U32.AND P0, PT, R11, R4, PT ;  /* 0x000000040b00720c */ /* 0x000fda0003f04070 */
[----:B------:R-:W-:-:S04]  /*01b0*/  @!P0 IMAD.IADD R4, R4, 0x1, -R11 ;  /* 0x0000000104048824 */ /* 0x000fc800078e0a0b */
[----:B------:R-:W-:Y:S01]  /*01c0*/  IMAD.IADD R9, R4, 0x1, -R11 ;  /* 0x0000000104097824 */ /* 0x000fe200078e0a0b */
[----:B------:R-:W-:-:S04]  /*01d0*/  ISETP.GT.U32.AND P1, PT, R11, R4, PT ;  /* 0x000000040b00720c */ /* 0x000fc80003f24070 */
[----:B------:R-:W-:Y:S02]  /*01e0*/  SEL R9, R9, R4, !P1 ;  /* 0x0000000409097207 */ /* 0x000fe40004800000 */
[----:B------:R-:W-:-:S03]  /*01f0*/  ISETP.NE.AND P1, PT, R0, RZ, PT ;  /* 0x000000ff0000720c */ /* 0x000fc60003f25270 */
[----:B------:R-:W-:-:S05]  /*0200*/  @!P2 IMAD.MOV R9, RZ, RZ, -R9 ;  /* 0x000000ffff09a224 */ /* 0x000fca00078e0a09 */
[----:B------:R-:W-:-:S04]  /*0210*/  SEL R9, R6, R9, !P1 ;  /* 0x0000000906097207 */ /* 0x000fc80004800000 */
[----:B------:R-:W-:-:S13]  /*0220*/  ISETP.NE.AND P2, PT, R9, RZ, PT ;  /* 0x000000ff0900720c */ /* 0x000fda0003f45270 */
[----:B------:R-:W-:Y:S05]  /*0230*/  @!P2 BRA `(.L_x_1) ;  /* 0x000000040024a947 */ /* 0x000fea0003800000 */
[----:B------:R-:W-:-:S05]  /*0240*/  VIADD R8, R0, 0xffffffff ;  /* 0xffffffff00087836 */ /* 0x000fca0000000000 */
[----:B------:R-:W-:-:S13]  /*0250*/  ISETP.NE.AND P2, PT, R9, R8, PT ;  /* 0x000000080900720c */ /* 0x000fda0003f45270 */
[----:B------:R-:W-:Y:S05]  /*0260*/  @!P2 BRA `(.L_x_1) ;  /* 0x000000040018a947 */ /* 0x000fea0003800000 */
[----:B------:R-:W-:Y:S01]  /*0270*/  ISETP.GE.U32.AND P2, PT, R4, R11, PT ;  /* 0x0000000b0400720c */ /* 0x000fe20003f46070 */
[----:B------:R-:W-:Y:S01]  /*0280*/  @!P0 VIADD R7, R7, 0x1 ;  /* 0x0000000107078836 */ /* 0x000fe20000000000 */
[----:B------:R-:W-:-:S04]  /*0290*/  LOP3.LUT R4, R5, R0, RZ, 0x3c, !PT ;  /* 0x0000000005047212 */ /* 0x000fc800078e3cff */
[----:B------:R-:W-:-:S07]  /*02a0*/  ISETP.GE.AND P3, PT, R4, RZ, PT ;  /* 0x000000ff0400720c */ /* 0x000fce0003f66270 */
[----:B------:R-:W-:-:S06]  /*02b0*/  @P2 VIADD R7, R7, 0x1 ;  /* 0x0000000107072836 */ /* 0x000fcc0000000000 */
[----:B------:R-:W-:-:S05]  /*02c0*/  @!P3 IMAD.MOV R7, RZ, RZ, -R7 ;  /* 0x000000ffff07b224 */ /* 0x000fca00078e0a07 */
[----:B------:R-:W-:-:S04]  /*02d0*/  SEL R7, R6, R7, !P1 ;  /* 0x0000000706077207 */ /* 0x000fc80004800000 */
[----:B------:R-:W-:-:S13]  /*02e0*/  ISETP.GE.AND P0, PT, R7, R8, PT ;  /* 0x000000080700720c */ /* 0x000fda0003f06270 */
[----:B------:R-:W-:Y:S05]  /*02f0*/  @P0 BRA `(.L_x_1) ;  /* 0x0000000000f40947 */ /* 0x000fea0003800000 */
[----:B------:R-:W0:Y:S01]  /*0300*/  LDC.64 R6, c[0x0][0x380] ;  /* 0x0000e000ff067b82 */ /* 0x000e220000000a00 */
[----:B------:R-:W-:Y:S01]  /*0310*/  IMAD.MOV R11, RZ, RZ, -R0 ;  /* 0x000000ffff0b7224 */ /* 0x000fe200078e0a00 */
[----:B------:R-:W1:Y:S06]  /*0320*/  LDCU UR6, c[0x0][0x394] ;  /* 0x00007280ff0677ac */ /* 0x000e6c0008000800 */
[----:B------:R-:W2:Y:S01]  /*0330*/  LDC.64 R2, c[0x0][0x390] ;  /* 0x0000e400ff027b82 */ /* 0x000ea20000000a00 */
[----:B0-----:R-:W-:-:S05]  /*0340*/  IMAD.WIDE R6, R5, 0x8, R6 ;  /* 0x0000000805067825 */ /* 0x001fca00078e0206 */
[----:B------:R-:W3:Y:S01]  /*0350*/  LDG.E.64 R8, desc[UR4][R6.64] ;  /* 0x0000000406087981 */ /* 0x000ee2000c1e1b00 */
[----:B------:R-:W-:-:S03]  /*0360*/  IMAD.WIDE R10, R11, 0x8, R6 ;  /* 0x000000080b0a7825 */ /* 0x000fc600078e0206 */
[----:B------:R-:W4:Y:S04]  /*0370*/  LDG.E.64 R12, desc[UR4][R6.64+-0x8] ;  /* 0xfffff804060c7981 */ /* 0x000f28000c1e1b00 */
[----:B------:R-:W5:Y:S01]  /*0380*/  LDG.E.64 R10, desc[UR4][R10.64] ;  /* 0x000000040a0a7981 */ /* 0x000f62000c1e1b00 */
[----:B------:R-:W-:-:S03]  /*0390*/  IMAD.WIDE R14, R0, 0x8, R6 ;  /* 0x00000008000e7825 */ /* 0x000fc600078e0206 */
[----:B------:R0:W4:Y:S04]  /*03a0*/  LDG.E.64 R4, desc[UR4][R6.64+0x8] ;  /* 0x0000080406047981 */ /* 0x000128000c1e1b00 */
[----:B------:R-:W0:Y:S01]  /*03b0*/  LDG.E.64 R14, desc[UR4][R14.64] ;  /* 0x000000040e0e7981 */ /* 0x000e22000c1e1b00 */
[----:B-1----:R-:W2:Y:S01]  /*03c0*/  MUFU.RCP64H R17, UR6 ;  /* 0x0000000600117d08 */ /* 0x002ea20008001800 */
[----:B------:R-:W-:-:S06]  /*03d0*/  IMAD.MOV.U32 R16, RZ, RZ, 0x1 ;  /* 0x00000001ff107424 */ /* 0x000fcc00078e00ff */
[----:B--2---:R-:W-:-:S08]  /*03e0*/  DFMA R18, R16, -R2, 1 ;  /* 0x3ff000001012742b */ /* 0x004fd00000000802 */
[----:B------:R-:W-:-:S08]  /*03f0*/  DFMA R18, R18, R18, R18 ;  /* 0x000000121212722b */ /* 0x000fd00000000012 */
[----:B------:R-:W-:Y:S01]  /*0400*/  DFMA R18, R16, R18, R16 ;  /* 0x000000121012722b */ /* 0x000fe20000000010 */
[----:B------:R-:W-:Y:S01]  /*0410*/  BSSY.RECONVERGENT B1, `(.L_x_2) ;  /* 0x0000013000017945 */ /* 0x000fe20003800200 */
[----:B---3--:R-:W-:-:S08]  /*0420*/  DFMA R8, R8, 4, RZ ;  /* 0x401000000808782b */ /* 0x008fd000000000ff */
[----:B-----5:R-:W-:-:S08]  /*0430*/  DADD R8, R8, -R10 ;  /* 0x0000000008087229 */ /* 0x020fd0000000080a */
[----:B----4-:R-:W-:-:S08]  /*0440*/  DADD R8, R8, -R12 ;  /* 0x0000000008087229 */ /* 0x010fd0000000080c */
[----:B0-----:R-:W-:Y:S02]  /*0450*/  DADD R6, R8, -R14 ;  /* 0x0000000008067229 */ /* 0x001fe4000000080e */
[----:B------:R-:W-:-:S06]  /*0460*/  DFMA R8, R18, -R2, 1 ;  /* 0x3ff000001208742b */ /* 0x000fcc0000000802 */
[----:B------:R-:W-:Y:S02]  /*0470*/  DADD R6, R6, -R4 ;  /* 0x0000000006067229 */ /* 0x000fe40000000804 */
[----:B------:R-:W-:-:S08]  /*0480*/  DFMA R8, R18, R8, R18 ;  /* 0x000000081208722b */ /* 0x000fd00000000012 */
[----:B------:R-:W-:-:S08]  /*0490*/  DMUL R4, R6, R8 ;  /* 0x0000000806047228 */ /* 0x000fd00000000000 */
[----:B------:R-:W-:-:S08]  /*04a0*/  DFMA R2, R4, -R2, R6 ;  /* 0x800000020402722b */ /* 0x000fd00000000006 */
[----:B------:R-:W-:Y:S01]  /*04b0*/  DFMA R2, R8, R2, R4 ;  /* 0x000000020802722b */ /* 0x000fe20000000004 */
[----:B------:R-:W-:-:S09]  /*04c0*/  FSETP.GEU.AND P1, PT, |R7|, 6.5827683646048100446e-37, PT ;  /* 0x036000000700780b */ /* 0x000fd20003f2e200 */
[----:B------:R-:W-:-:S05]  /*04d0*/  FFMA R0, RZ, UR6, R3 ;  /* 0x00000006ff007c23 */ /* 0x000fca0008000003 */
[----:B------:R-:W-:-:S13]  /*04e0*/  FSETP.GT.AND P0, PT, |R0|, 1.469367938527859385e-39, PT ;  /* 0x001000000000780b */ /* 0x000fda0003f04200 */
[----:B------:R-:W-:Y:S05]  /*04f0*/  @P0 BRA P1, `(.L_x_3) ;  /* 0x0000000000100947 */ /* 0x000fea0000800000 */
[----:B------:R-:W-:-:S07]  /*0500*/  MOV R0, 0x520 ;  /* 0x0000052000007802 */ /* 0x000fce0000000f00 */
[----:B------:R-:W-:Y:S05]  /*0510*/  CALL.REL.NOINC `($__internal_0_$__cuda_sm20_div_rn_f64_full) ;  /* 0x00000000007c7944 */ /* 0x000fea0003c00000 */
[----:B------:R-:W-:Y:S02]  /*0520*/  IMAD.MOV.U32 R2, RZ, RZ, R10 ;  /* 0x000000ffff027224 */ /* 0x000fe400078e000a */
[----:B------:R-:W-:-:S07]  /*0530*/  IMAD.MOV.U32 R3, RZ, RZ, R11 ;  /* 0x000000ffff037224 */ /* 0x000fce00078e000b */
.L_x_3:
[----:B------:R-:W-:Y:S05]  /*0540*/  BSYNC.RECONVERGENT B1 ;  /* 0x0000000000017941 */ /* 0x000fea0003800200 */
.L_x_2:
[----:B------:R-:W-:Y:S01]  /*0550*/  DADD R2, R2, -1 ;  /* 0xbff0000002027429 */ /* 0x000fe20000000000 */
[----:B------:R-:W-:Y:S01]  /*0560*/  BSSY.RECONVERGENT B1, `(.L_x_4) ;  /* 0x0000003000017945 */ /* 0x000fe20003800200 */
[----:B------:R-:W-:-:S09]  /*0570*/  MOV R0, 0x590 ;  /* 0x0000059000007802 */ /* 0x000fd20000000f00 */
[----:B------:R-:W-:Y:S05]  /*0580*/  CALL.REL.NOINC `($_Z10normKernelPdid$__internal_accurate_pow) ;  /* 0x0000000400c47944 */ /* 0x000fea0003c00000 */
[----:B------:R-:W-:Y:S05]  /*0590*/  BSYNC.RECONVERGENT B1 ;  /* 0x0000000000017941 */ /* 0x000fea0003800200 */
.L_x_4:
[C---:B------:R-:W-:Y:S01]  /*05a0*/  DADD R4, R2.reuse, 2 ;  /* 0x4000000002047429 */ /* 0x040fe20000000000 */
[----:B------:R-:W-:Y:S01]  /*05b0*/  BSSY.RECONVERGENT B1, `(.L_x_5) ;  /* 0x000000f000017945 */ /* 0x000fe20003800200 */
[C---:B------:R-:W-:Y:S02]  /*05c0*/  DSETP.NEU.AND P1, PT, R2.reuse, RZ, PT ;  /* 0x000000ff0200722a */ /* 0x040fe40003f2d000 */
[----:B------:R-:W-:-:S06]  /*05d0*/  DSETP.NEU.AND P0, PT, R2, 1, PT ;  /* 0x3ff000000200742a */ /* 0x000fcc0003f0d000 */
[----:B------:R-:W-:Y:S01]  /*05e0*/  LOP3.LUT R4, R5, 0x7ff00000, RZ, 0xc0, !PT ;  /* 0x7ff0000005047812 */ /* 0x000fe200078ec0ff */
[----:B------:R-:W-:-:S03]  /*05f0*/  IMAD.MOV.U32 R5, RZ, RZ, R7 ;  /* 0x000000ffff057224 */ /* 0x000fc600078e0007 */
[----:B------:R-:W-:Y:S01]  /*0600*/  ISETP.NE.AND P2, PT, R4, 0x7ff00000, PT ;  /* 0x7ff000000400780c */ /* 0x000fe20003f45270 */
[----:B------:R-:W-:Y:S01]  /*0610*/  IMAD.MOV.U32 R4, RZ, RZ, R6 ;  /* 0x000000ffff047224 */ /* 0x000fe200078e0006 */
[----:B------:R-:W-:-:S11]  /*0620*/  @!P1 CS2R R4, SRZ ;  /* 0x0000000000049805 */ /* 0x000fd6000001ff00 */
[----:B------:R-:W-:Y:S05]  /*0630*/  @P2 BRA `(.L_x_6) ;  /* 0x0000000000182947 */ /* 0x000fea0003800000 */
[----:B------:R-:W-:-:S14]  /*0640*/  DSETP.NAN.AND P1, PT, R2, R2, PT ;  /* 0x000000020200722a */ /* 0x000fdc0003f28000 */
[----:B------:R-:W-:Y:S01]  /*0650*/  @P1 DADD R4, R2, 2 ;  /* 0x4000000002041429 */ /* 0x000fe20000000000 */
[----:B------:R-:W-:Y:S10]  /*0660*/  @P1 BRA `(.L_x_6) ;  /* 0x00000000000c1947 */ /* 0x000ff40003800000 */
[----:B------:R-:W-:-:S14]  /*0670*/  DSETP.NEU.AND P1, PT, |R2|, +INF , PT ;  /* 0x7ff000000200742a */ /* 0x000fdc0003f2d200 */
[----:B------:R-:W-:Y:S02]  /*0680*/  @!P1 IMAD.MOV.U32 R4, RZ, RZ, 0x0 ;  /* 0x00000000ff049424 */ /* 0x000fe400078e00ff */
[----:B------:R-:W-:-:S07]  /*0690*/  @!P1 IMAD.MOV.U32 R5, RZ, RZ, 0x7ff00000 ;  /* 0x7ff00000ff059424 */ /* 0x000fce00078e00ff */
.L_x_6:
[----:B------:R-:W-:Y:S05]  /*06a0*/  BSYNC.RECONVERGENT B1 ;  /* 0x0000000000017941 */ /* 0x000fea0003800200 */
.L_x_5:
[----:B------:R-:W-:Y:S02]  /*06b0*/  FSEL R2, R4, RZ, P0 ;  /* 0x000000ff04027208 */ /* 0x000fe40000000000 */
[----:B------:R-:W-:-:S07]  /*06c0*/  FSEL R3, R5, 1.875, P0 ;  /* 0x3ff0000005037808 */ /* 0x000fce0000000000 */
.L_x_1:
[----:B------:R-:W-:Y:S05]  /*06d0*/  BSYNC.RECONVERGENT B0 ;  /* 0x0000000000007941 */ /* 0x000fea0003800200 */
.L_x_0:
[----:B------:R-:W0:Y:S02]  /*06e0*/  LDC.64 R4, c[0x4][RZ] ;  /* 0x01000000ff047b82 */ /* 0x000e240000000a00 */
[----:B0-----:R-:W-:Y:S01]  /*06f0*/  REDG.E.ADD.F64.RN.STRONG.GPU desc[UR4][R4.64], R2 ;  /* 0x00000002040079a6 */ /* 0x001fe2000c12ff04 */
[----:B------:R-:W-:Y:S05]  /*0700*/  EXIT ;  /* 0x000000000000794d */ /* 0x000fea0003800000 */
        .weak           $__internal_0_$__cuda_sm20_div_rn_f64_full
        .type           $__internal_0_$__cuda_sm20_div_rn_f64_full,@function
        .size           $__internal_0_$__cuda_sm20_div_rn_f64_full,($_Z10normKernelPdid$__internal_accurate_pow - $__internal_0_$__cuda_sm20_div_rn_f64_full)
$__internal_0_$__cuda_sm20_div_rn_f64_full:
[----:B------:R-:W0:Y:S01]  /*0710*/  LDC.64 R2, c[0x0][0x390] ;  /* 0x0000e400ff027b82 */ /* 0x000e220000000a00 */
[C---:B------:R-:W-:Y:S01]  /*0720*/  FSETP.GEU.AND P2, PT, |R7|.reuse, 1.469367938527859385e-39, PT ;  /* 0x001000000700780b */ /* 0x040fe20003f4e200 */
[----:B------:R-:W-:Y:S01]  /*0730*/  IMAD.MOV.U32 R15, RZ, RZ, 0x1ca00000 ;  /* 0x1ca00000ff0f7424 */ /* 0x000fe200078e00ff */
[----:B------:R-:W-:Y:S01]  /*0740*/  LOP3.LUT R10, R7, 0x7ff00000, RZ, 0xc0, !PT ;  /* 0x7ff00000070a7812 */ /* 0x000fe200078ec0ff */
[----:B------:R-:W-:Y:S04]  /*0750*/  BSSY.RECONVERGENT B2, `(.L_x_7) ;  /* 0x0000051000027945 */ /* 0x000fe80003800200 */
[----:B------:R-:W-:Y:S01]  /*0760*/  IMAD.MOV.U32 R21, RZ, RZ, R10 ;  /* 0x000000ffff157224 */ /* 0x000fe200078e000a */
[C---:B0-----:R-:W-:Y:S02]  /*0770*/  FSETP.GEU.AND P0, PT, |R3|.reuse, 1.469367938527859385e-39, PT ;  /* 0x001000000300780b */ /* 0x041fe40003f0e200 */
[----:B------:R-:W-:-:S02]  /*0780*/  LOP3.LUT R4, R3, 0x800fffff, RZ, 0xc0, !PT ;  /* 0x800fffff03047812 */ /* 0x000fc400078ec0ff */
[----:B------:R-:W-:Y:S02]  /*0790*/  LOP3.LUT R11, R3, 0x7ff00000, RZ, 0xc0, !PT ;  /* 0x7ff00000030b7812 */ /* 0x000fe400078ec0ff */
[----:B------:R-:W-:Y:S01]  /*07a0*/  LOP3.LUT R5, R4, 0x3ff00000, RZ, 0xfc, !PT ;  /* 0x3ff0000004057812 */ /* 0x000fe200078efcff */
[----:B------:R-:W-:Y:S01]  /*07b0*/  IMAD.MOV.U32 R4, RZ, RZ, R2 ;  /* 0x000000ffff047224 */ /* 0x000fe200078e0002 */
[----:B------:R-:W-:Y:S01]  /*07c0*/  ISETP.GE.U32.AND P1, PT, R10, R11, PT ;  /* 0x0000000b0a00720c */ /* 0x000fe20003f26070 */
[----:B------:R-:W-:-:S03]  /*07d0*/  IMAD.MOV.U32 R14, RZ, RZ, R11 ;  /* 0x000000ffff0e7224 */ /* 0x000fc600078e000b */
[----:B------:R-:W-:Y:S01]  /*07e0*/  SEL R15, R15, 0x63400000, !P1 ;  /* 0x634000000f0f7807 */ /* 0x000fe20004800000 */
[----:B------:R-:W0:Y:S02]  /*07f0*/  @!P0 LDC.64 R8, c[0x0][0x390] ;  /* 0x0000e400ff088b82 */ /* 0x000e240000000a00 */
[----:B0-----:R-:W-:Y:S01]  /*0800*/  @!P0 DMUL R4, R8, 8.98846567431157953865e+307 ;  /* 0x7fe0000008048828 */ /* 0x001fe20000000000 */
[----:B------:R-:W-:-:S05]  /*0810*/  IMAD.MOV.U32 R8, RZ, RZ, 0x1 ;  /* 0x00000001ff087424 */ /* 0x000fca00078e00ff */
[----:B------:R-:W0:Y:S04]  /*0820*/  MUFU.RCP64H R9, R5 ;  /* 0x0000000500097308 */ /* 0x000e280000001800 */
[----:B------:R-:W-:-:S05]  /*0830*/  @!P0 LOP3.LUT R14, R5, 0x7ff00000, RZ, 0xc0, !PT ;  /* 0x7ff00000050e8812 */ /* 0x000fca00078ec0ff */
[----:B------:R-:W-:Y:S01]  /*0840*/  VIADD R22, R14, 0xffffffff ;  /* 0xffffffff0e167836 */ /* 0x000fe20000000000 */
[----:B0-----:R-:W-:-:S08]  /*0850*/  DFMA R12, R8, -R4, 1 ;  /* 0x3ff00000080c742b */ /* 0x001fd00000000804 */
[----:B------:R-:W-:-:S08]  /*0860*/  DFMA R12, R12, R12, R12 ;  /* 0x0000000c0c0c722b */ /* 0x000fd0000000000c */
[----:B------:R-:W-:Y:S01]  /*0870*/  DFMA R16, R8, R12, R8 ;  /* 0x0000000c0810722b */ /* 0x000fe20000000008 */
[C-C-:B------:R-:W-:Y:S01]  /*0880*/  @!P2 LOP3.LUT R12, R15.reuse, 0x80000000, R7.reuse, 0xf8, !PT ;  /* 0x800000000f0ca812 */ /* 0x140fe200078ef807 */
[----:B------:R-:W-:Y:S01]  /*0890*/  IMAD.MOV.U32 R8, RZ, RZ, R6 ;  /* 0x000000ffff087224 */ /* 0x000fe200078e0006 */
[----:B------:R-:W-:Y:S02]  /*08a0*/  LOP3.LUT R9, R15, 0x800fffff, R7, 0xf8, !PT ;  /* 0x800fffff0f097812 */ /* 0x000fe400078ef807 */
[----:B------:R-:W-:Y:S01]  /*08b0*/  @!P2 LOP3.LUT R13, R12, 0x100000, RZ, 0xfc, !PT ;  /* 0x001000000c0da812 */ /* 0x000fe200078efcff */
[----:B------:R-:W-:Y:S02]  /*08c0*/  @!P2 IMAD.MOV.U32 R12, RZ, RZ, RZ ;  /* 0x000000ffff0ca224 */ /* 0x000fe400078e00ff */
[----:B------:R-:W-:-:S04]  /*08d0*/  DFMA R18, R16, -R4, 1 ;  /* 0x3ff000001012742b */ /* 0x000fc80000000804 */
[----:B------:R-:W-:-:S04]  /*08e0*/  @!P2 DFMA R8, R8, 2, -R12 ;  /* 0x400000000808a82b */ /* 0x000fc8000000080c */
[----:B------:R-:W-:-:S06]  /*08f0*/  DFMA R12, R16, R18, R16 ;  /* 0x00000012100c722b */ /* 0x000fcc0000000010 */
[----:B------:R-:W-:Y:S02]  /*0900*/  @!P2 LOP3.LUT R21, R9, 0x7ff00000, RZ, 0xc0, !PT ;  /* 0x7ff000000915a812 */ /* 0x000fe400078ec0ff */
[----:B------:R-:W-:-:S03]  /*0910*/  DMUL R18, R12, R8 ;  /* 0x000000080c127228 */ /* 0x000fc60000000000 */
[----:B------:R-:W-:-:S05]  /*0920*/  VIADD R20, R21, 0xffffffff ;  /* 0xffffffff15147836 */ /* 0x000fca0000000000 */
[----:B------:R-:W-:Y:S01]  /*0930*/  DFMA R16, R18, -R4, R8 ;  /* 0x800000041210722b */ /* 0x000fe20000000008 */
[----:B------:R-:W-:-:S04]  /*0940*/  ISETP.GT.U32.AND P0, PT, R20, 0x7feffffe, PT ;  /* 0x7feffffe1400780c */ /* 0x000fc80003f04070 */
[----:B------:R-:W-:-:S03]  /*0950*/  ISETP.GT.U32.OR P0, PT, R22, 0x7feffffe, P0 ;  /* 0x7feffffe1600780c */ /* 0x000fc60000704470 */
[----:B------:R-:W-:-:S10]  /*0960*/  DFMA R12, R12, R16, R18 ;  /* 0x000000100c0c722b */ /* 0x000fd40000000012 */
[----:B------:R-:W-:Y:S05]  /*0970*/  @P0 BRA `(.L_x_8) ;  /* 0x0000000000600947 */ /* 0x000fea0003800000 */
[----:B------:R-:W-:Y:S01]  /*0980*/  VIADDMNMX R10, R10, -R11, 0xb9600000, !PT ;  /* 0xb96000000a0a7446 */ /* 0x000fe2000780090b */
[----:B------:R-:W-:-:S03]  /*0990*/  IMAD.MOV.U32 R6, RZ, RZ, RZ ;  /* 0x000000ffff067224 */ /* 0x000fc600078e00ff */
[----:B------:R-:W-:-:S05]  /*09a0*/  VIMNMX R10, PT, PT, R10, 0x46a00000, PT ;  /* 0x46a000000a0a7848 */ /* 0x000fca0003fe0100 */
[----:B------:R-:W-:-:S04]  /*09b0*/  IMAD.IADD R15, R10, 0x1, -R15 ;  /* 0x000000010a0f7824 */ /* 0x000fc800078e0a0f */
[----:B------:R-:W-:-:S06]  /*09c0*/  VIADD R7, R15, 0x7fe00000 ;  /* 0x7fe000000f077836 */ /* 0x000fcc0000000000 */
[----:B------:R-:W-:-:S10]  /*09d0*/  DMUL R10, R12, R6 ;  /* 0x000000060c0a7228 */ /* 0x000fd40000000000 */
[----:B------:R-:W-:-:S13]  /*09e0*/  FSETP.GTU.AND P0, PT, |R11|, 1.469367938527859385e-39, PT ;  /* 0x001000000b00780b */ /* 0x000fda0003f0c200 */
[----:B------:R-:W-:Y:S05]  /*09f0*/  @P0 BRA `(.L_x_9) ;  /* 0x0000000000980947 */ /* 0x000fea0003800000 */
[----:B------:R-:W-:Y:S01]  /*0a00*/  DFMA R4, R12, -R4, R8 ;  /* 0x800000040c04722b */ /* 0x000fe20000000008 */
[----:B------:R-:W-:-:S09]  /*0a10*/  IMAD.MOV.U32 R6, RZ, RZ, RZ ;  /* 0x000000ffff067224 */ /* 0x000fd200078e00ff */
[C---:B------:R-:W-:Y:S02]  /*0a20*/  FSETP.NEU.AND P0, PT, R5.reuse, RZ, PT ;  /* 0x000000ff0500720b */ /* 0x040fe40003f0d000 */
[----:B------:R-:W-:-:S04]  /*0a30*/  LOP3.LUT R9, R5, 0x80000000, R3, 0x48, !PT ;  /* 0x8000000005097812 */ /* 0x000fc800078e4803 */
[----:B------:R-:W-:-:S07]  /*0a40*/  LOP3.LUT R7, R9, R7, RZ, 0xfc, !PT ;  /* 0x0000000709077212 */ /* 0x000fce00078efcff */
[----:B------:R-:W-:Y:S05]  /*0a50*/  @!P0 BRA `(.L_x_9) ;  /* 0x0000000000808947 */ /* 0x000fea0003800000 */
[----:B------:R-:W-:Y:S01]  /*0a60*/  IMAD.MOV R3, RZ, RZ, -R15 ;  /* 0x000000ffff037224 */ /* 0x000fe200078e0a0f */
[----:B------:R-:W-:Y:S01]  /*0a70*/  DMUL.RP R6, R12, R6 ;  /* 0x000000060c067228 */ /* 0x000fe20000008000 */
[----:B------:R-:W-:Y:S01]  /*0a80*/  IMAD.MOV.U32 R2, RZ, RZ, RZ ;  /* 0x000000ffff027224 */ /* 0x000fe200078e00ff */
[----:B------:R-:W-:-:S05]  /*0a90*/  IADD3 R15, PT, PT, -R15, -0x43300000, RZ ;  /* 0xbcd000000f0f7810 */ /* 0x000fca0007ffe1ff */
[----:B------:R-:W-:-:S03]  /*0aa0*/  DFMA R2, R10, -R2, R12 ;  /* 0x800000020a02722b */ /* 0x000fc6000000000c */
[----:B------:R-:W-:-:S07]  /*0ab0*/  LOP3.LUT R9, R7, R9, RZ, 0x3c, !PT ;  /* 0x0000000907097212 */ /* 0x000fce00078e3cff */
[----:B------:R-:W-:-:S04]  /*0ac0*/  FSETP.NEU.AND P0, PT, |R3|, R15, PT ;  /* 0x0000000f0300720b */ /* 0x000fc80003f0d200 */
[----:B------:R-:W-:Y:S02]  /*0ad0*/  FSEL R10, R6, R10, !P0 ;  /* 0x0000000a060a7208 */ /* 0x000fe40004000000 */
[----:B------:R-:W-:Y:S01]  /*0ae0*/  FSEL R11, R9, R11, !P0 ;  /* 0x0000000b090b7208 */ /* 0x000fe20004000000 */
[----:B------:R-:W-:Y:S06]  /*0af0*/  BRA `(.L_x_9) ;  /* 0x0000000000587947 */ /* 0x000fec0003800000 */
.L_x_8:
[----:B------:R-:W-:-:S14]  /*0b00*/  DSETP.NAN.AND P0, PT, R6, R6, PT ;  /* 0x000000060600722a */ /* 0x000fdc0003f08000 */
[----:B------:R-:W-:Y:S05]  /*0b10*/  @P0 BRA `(.L_x_10) ;  /* 0x0000000000480947 */ /* 0x000fea0003800000 */
[----:B------:R-:W0:Y:S02]  /*0b20*/  LDC.64 R4, c[0x0][0x390] ;  /* 0x0000e400ff047b82 */ /* 0x000e240000000a00 */
[----:B0-----:R-:W-:-:S14]  /*0b30*/  DSETP.NAN.AND P0, PT, R4, R4, PT ;  /* 0x000000040400722a */ /* 0x001fdc0003f08000 */
[----:B------:R-:W-:Y:S05]  /*0b40*/  @P0 BRA `(.L_x_11) ;  /* 0x0000000000300947 */ /* 0x000fea0003800000 */
[----:B------:R-:W-:Y:S01]  /*0b50*/  ISETP.NE.AND P0, PT, R21, R14, PT ;  /* 0x0000000e1500720c */ /* 0x000fe20003f05270 */
[----:B------:R-:W-:Y:S01]  /*0b60*/  IMAD.MOV.U32 R11, RZ, RZ, -0x80000 ;  /* 0xfff80000ff0b7424 */ /* 0x000fe200078e00ff */
[----:B------:R-:W-:-:S11]  /*0b70*/  MOV R10, 0x0 ;  /* 0x00000000000a7802 */ /* 0x000fd60000000f00 */
[----:B------:R-:W-:Y:S05]  /*0b80*/  @!P0 BRA `(.L_x_9) ;  /* 0x0000000000348947 */ /* 0x000fea0003800000 */
[----:B------:R-:W-:Y:S02]  /*0b90*/  ISETP.NE.AND P0, PT, R21, 0x7ff00000, PT ;  /* 0x7ff000001500780c */ /* 0x000fe40003f05270 */
[----:B------:R-:W-:Y:S02]  /*0ba0*/  LOP3.LUT R11, R7, 0x80000000, R3, 0x48, !PT ;  /* 0x80000000070b7812 */ /* 0x000fe400078e4803 */
[----:B------:R-:W-:-:S13]  /*0bb0*/  ISETP.EQ.OR P0, PT, R14, RZ, !P0 ;  /* 0x000000ff0e00720c */ /* 0x000fda0004702670 */
[----:B------:R-:W-:Y:S01]  /*0bc0*/  @P0 LOP3.LUT R2, R11, 0x7ff00000, RZ, 0xfc, !PT ;  /* 0x7ff000000b020812 */ /* 0x000fe200078efcff */
[----:B------:R-:W-:Y:S02]  /*0bd0*/  @!P0 IMAD.MOV.U32 R10, RZ, RZ, RZ ;  /* 0x000000ffff0a8224 */ /* 0x000fe400078e00ff */
[----:B------:R-:W-:Y:S02]  /*0be0*/  @P0 IMAD.MOV.U32 R10, RZ, RZ, RZ ;  /* 0x000000ffff0a0224 */ /* 0x000fe400078e00ff */
[----:B------:R-:W-:Y:S01]  /*0bf0*/  @P0 IMAD.MOV.U32 R11, RZ, RZ, R2 ;  /* 0x000000ffff0b0224 */ /* 0x000fe200078e0002 */
[----:B------:R-:W-:Y:S06]  /*0c00*/  BRA `(.L_x_9) ;  /* 0x0000000000147947 */ /* 0x000fec0003800000 */
.L_x_11:
[----:B------:R-:W-:Y:S01]  /*0c10*/  LOP3.LUT R11, R3, 0x80000, RZ, 0xfc, !PT ;  /* 0x00080000030b7812 */ /* 0x000fe200078efcff */
[----:B------:R-:W-:Y:S01]  /*0c20*/  IMAD.MOV.U32 R10, RZ, RZ, R2 ;  /* 0x000000ffff0a7224 */ /* 0x000fe200078e0002 */
[----:B------:R-:W-:Y:S06]  /*0c30*/  BRA `(.L_x_9) ;  /* 0x0000000000087947 */ /* 0x000fec0003800000 */
.L_x_10:
[----:B------:R-:W-:Y:S01]  /*0c40*/  LOP3.LUT R11, R7, 0x80000, RZ, 0xfc, !PT ;  /* 0x00080000070b7812 */ /* 0x000fe200078efcff */
[----:B------:R-:W-:-:S07]  /*0c50*/  IMAD.MOV.U32 R10, RZ, RZ, R6 ;  /* 0x000000ffff0a7224 */ /* 0x000fce00078e0006 */
.L_x_9:
[----:B------:R-:W-:Y:S05]  /*0c60*/  BSYNC.RECONVERGENT B2 ;  /* 0x0000000000027941 */ /* 0x000fea0003800200 */
.L_x_7:
[----:B------:R-:W-:Y:S02]  /*0c70*/  IMAD.MOV.U32 R2, RZ, RZ, R0 ;  /* 0x000000ffff027224 */ /* 0x000fe400078e0000 */
[----:B------:R-:W-:-:S04]  /*0c80*/  IMAD.MOV.U32 R3, RZ, RZ, 0x0 ;  /* 0x00000000ff037424 */ /* 0x000fc800078e00ff */
[----:B------:R-:W-:Y:S05]  /*0c90*/  RET.REL.NODEC R2 `(_Z10normKernelPdid) ;  /* 0xfffffff002d87950 */ /* 0x000fea0003c3ffff */
        .type           $_Z10normKernelPdid$__internal_accurate_pow,@function
        .size           $_Z10normKernelPdid$__internal_accurate_pow,(.L_x_16 - $_Z10normKernelPdid$__internal_accurate_pow)
$_Z10normKernelPdid$__internal_accurate_pow:
[----:B------:R-:W-:Y:S01]  /*0ca0*/  DADD R6, -RZ, |R2| ;  /* 0x00000000ff067229 */ /* 0x000fe20000000502 */
[----:B------:R-:W-:Y:S01]  /*0cb0*/  IMAD.MOV.U32 R14, RZ, RZ, RZ ;  /* 0x000000ffff0e7224 */ /* 0x000fe200078e00ff */
[----:B------:R-:W-:Y:S01]  /*0cc0*/  UMOV UR6, 0x7d2cafe2 ;  /* 0x7d2cafe200067882 */ /* 0x000fe20000000000 */
[----:B------:R-:W-:Y:S01]  /*0cd0*/  IMAD.MOV.U32 R10, RZ, RZ, 0x41ad3b5a ;  /* 0x41ad3b5aff0a7424 */ /* 0x000fe200078e00ff */
[----:B------:R-:W-:Y:S01]  /*0ce0*/  UMOV UR7, 0x3eb0f5ff ;  /* 0x3eb0f5ff00077882 */ /* 0x000fe20000000000 */
[----:B------:R-:W-:Y:S01]  /*0cf0*/  IMAD.MOV.U32 R11, RZ, RZ, 0x3ed0f5d2 ;  /* 0x3ed0f5d2ff0b7424 */ /* 0x000fe200078e00ff */
[----:B------:R-:W-:Y:S01]  /*0d00*/  UMOV UR8, 0x3b39803f ;  /* 0x3b39803f00087882 */ /* 0x000fe20000000000 */
[----:B------:R-:W-:-:S03]  /*0d10*/  UMOV UR9, 0x3c7abc9e ;  /* 0x3c7abc9e00097882 */ /* 0x000fc60000000000 */
[----:B------:R-:W-:Y:S01]  /*0d20*/  ISETP.GT.U32.AND P0, PT, R7, 0xfffff, PT ;  /* 0x000fffff0700780c */ /* 0x000fe20003f04070 */
[----:B------:R-:W-:-:S12]  /*0d30*/  IMAD.MOV.U32 R4, RZ, RZ, R7 ;  /* 0x000000ffff047224 */ /* 0x000fd800078e0007 */
[----:B------:R-:W-:-:S10]  /*0d40*/  @!P0 DMUL R20, R6, 1.80143985094819840000e+16 ;  /* 0x4350000006148828 */ /* 0x000fd40000000000 */
[----:B------:R-:W-:Y:S02]  /*0d50*/  @!P0 IMAD.MOV.U32 R4, RZ, RZ, R21 ;  /* 0x000000ffff048224 */ /* 0x000fe400078e0015 */
[----:B------:R-:W-:-:S03]  /*0d60*/  @!P0 IMAD.MOV.U32 R6, RZ, RZ, R20 ;  /* 0x000000ffff068224 */ /* 0x000fc600078e0014 */
[----:B------:R-:W-:Y:S01]  /*0d70*/  LOP3.LUT R4, R4, 0x800fffff, RZ, 0xc0, !PT ;  /* 0x800fffff04047812 */ /* 0x000fe200078ec0ff */
[----:B------:R-:W-:Y:S01]  /*0d80*/  IMAD.MOV.U32 R12, RZ, RZ, R6 ;  /* 0x000000ffff0c7224 */ /* 0x000fe200078e0006 */
[----:B------:R-:W-:Y:S02]  /*0d90*/  SHF.R.U32.HI R6, RZ, 0x14, R7 ;  /* 0x00000014ff067819 */ /* 0x000fe40000011607 */
[----:B------:R-:W-:Y:S02]  /*0da0*/  LOP3.LUT R13, R4, 0x3ff00000, RZ, 0xfc, !PT ;  /* 0x3ff00000040d7812 */ /* 0x000fe400078efcff */
[----:B------:R-:W-:Y:S02]  /*0db0*/  @!P0 LEA.HI R6, R21, 0xffffffca, RZ, 0xc ;  /* 0xffffffca15068811 */ /* 0x000fe400078f60ff */
[----:B------:R-:W-:-:S03]  /*0dc0*/  ISETP.GE.U32.AND P1, PT, R13, 0x3ff6a09f, PT ;  /* 0x3ff6a09f0d00780c */ /* 0x000fc60003f26070 */
[----:B------:R-:W-:-:S10]  /*0dd0*/  VIADD R7, R6, 0xfffffc01 ;  /* 0xfffffc0106077836 */ /* 0x000fd40000000000 */
[----:B------:R-:W-:Y:S02]  /*0de0*/  @P1 VIADD R5, R13, 0xfff00000 ;  /* 0xfff000000d051836 */ /* 0x000fe40000000000 */
[----:B------:R-:W-:Y:S02]  /*0df0*/  @P1 VIADD R7, R6, 0xfffffc02 ;  /* 0xfffffc0206071836 */ /* 0x000fe40000000000 */
[----:B------:R-:W-:-:S03]  /*0e00*/  @P1 IMAD.MOV.U32 R13, RZ, RZ, R5 ;  /* 0x000000ffff0d1224 */ /* 0x000fc600078e0005 */
[----:B------:R-:W-:Y:S01]  /*0e10*/  LOP3.LUT R6, R7, 0x80000000, RZ, 0x3c, !PT ;  /* 0x8000000007067812 */ /* 0x000fe200078e3cff */
[----:B------:R-:W-:Y:S02]  /*0e20*/  IMAD.MOV.U32 R7, RZ, RZ, 0x43300000 ;  /* 0x43300000ff077424 */ /* 0x000fe400078e00ff */
[C---:B------:R-:W-:Y:S02]  /*0e30*/  DADD R8, R12.reuse, 1 ;  /* 0x3ff000000c087429 */ /* 0x040fe40000000000 */
[----:B------:R-:W-:-:S04]  /*0e40*/  DADD R12, R12, -1 ;  /* 0xbff000000c0c7429 */ /* 0x000fc80000000000 */
[----:B------:R-:W0:Y:S02]  /*0e50*/  MUFU.RCP64H R15, R9 ;  /* 0x00000009000f7308 */ /* 0x000e240000001800 */
[----:B0-----:R-:W-:-:S08]  /*0e60*/  DFMA R4, -R8, R14, 1 ;  /* 0x3ff000000804742b */ /* 0x001fd0000000010e */
[----:B------:R-:W-:-:S08]  /*0e70*/  DFMA R4, R4, R4, R4 ;  /* 0x000000040404722b */ /* 0x000fd00000000004 */
[----:B------:R-:W-:-:S08]  /*0e80*/  DFMA R14, R14, R4, R14 ;  /* 0x000000040e0e722b */ /* 0x000fd0000000000e */
[----:B------:R-:W-:-:S08]  /*0e90*/  DMUL R4, R12, R14 ;  /* 0x0000000e0c047228 */ /* 0x000fd00000000000 */
[----:B------:R-:W-:-:S08]  /*0ea0*/  DFMA R4, R12, R14, R4 ;  /* 0x0000000e0c04722b */ /* 0x000fd00000000004 */
[----:B------:R-:W-:-:S08]  /*0eb0*/  DMUL R16, R4, R4 ;  /* 0x0000000404107228 */ /* 0x000fd00000000000 */
[----:B------:R-:W-:Y:S01]  /*0ec0*/  DFMA R8, R16, UR6, R10 ;  /* 0x0000000610087c2b */ /* 0x000fe2000800000a */
[----:B------:R-:W-:Y:S01]  /*0ed0*/  UMOV UR6, 0x75488a3f ;  /* 0x75488a3f00067882 */ /* 0x000fe20000000000 */
[----:B------:R-:W-:Y:S01]  /*0ee0*/  UMOV UR7, 0x3ef3b20a ;  /* 0x3ef3b20a00077882 */ /* 0x000fe20000000000 */
[----:B------:R-:W-:-:S05]  /*0ef0*/  DADD R10, R12, -R4 ;  /* 0x000000000c0a7229 */ /* 0x000fca0000000804 */
[----:B------:R-:W-:Y:S01]  /*0f00*/  DFMA R8, R16, R8, UR6 ;  /* 0x0000000610087e2b */ /* 0x000fe20008000008 */
[----:B------:R-:W-:Y:S01]  /*0f10*/  UMOV UR6, 0xe4faecd5 ;  /* 0xe4faecd500067882 */ /* 0x000fe20000000000 */
[----:B------:R-:W-:Y:S01]  /*0f20*/  UMOV UR7, 0x3f1745cd ;  /* 0x3f1745cd00077882 */ /* 0x000fe20000000000 */
[----:B------:R-:W-:Y:S02]  /*0f30*/  DADD R22, R10, R10 ;  /* 0x000000000a167229 */ /* 0x000fe4000000000a */
[----:B------:R-:W-:-:S03]  /*0f40*/  DMUL R10, R4, R4 ;  /* 0x00000004040a7228 */ /* 0x000fc60000000000 */
[----:B------:R-:W-:Y:S01]  /*0f50*/  DFMA R8, R16, R8, UR6 ;  /* 0x0000000610087e2b */ /* 0x000fe20008000008 */
[----:B------:R-:W-:Y:S01]  /*0f60*/  UMOV UR6, 0x258a578b ;  /* 0x258a578b00067882 */ /* 0x000fe20000000000 */
[----:B------:R-:W-:Y:S01]  /*0f70*/  UMOV UR7, 0x3f3c71c7 ;  /* 0x3f3c71c700077882 */ /* 0x000fe20000000000 */
[----:B------:R-:W-:Y:S02]  /*0f80*/  DFMA R22, R12, -R4, R22 ;  /* 0x800000040c16722b */ /* 0x000fe40000000016 */
[----:B------:R-:W-:-:S03]  /*0f90*/  DMUL R12, R4, R10 ;  /* 0x0000000a040c7228 */ /* 0x000fc60000000000 */
[----:B------:R-:W-:Y:S01]  /*0fa0*/  DFMA R8, R16, R8, UR6 ;  /* 0x0000000610087e2b */ /* 0x000fe20008000008 */
[----:B------:R-:W-:Y:S01]  /*0fb0*/  UMOV UR6, 0x9242b910 ;  /* 0x9242b91000067882 */ /* 0x000fe20000000000 */
[----:B------:R-:W-:Y:S01]  /*0fc0*/  UMOV UR7, 0x3f624924 ;  /* 0x3f62492400077882 */ /* 0x000fe20000000000 */
[----:B------:R-:W-:Y:S02]  /*0fd0*/  DMUL R14, R14, R22 ;  /* 0x000000160e0e7228 */ /* 0x000fe40000000000 */
[----:B------:R-:W-:-:S03]  /*0fe0*/  DFMA R22, R4, R10, -R12 ;  /* 0x0000000a0416722b */ /* 0x000fc6000000080c */
[----:B------:R-:W-:Y:S01]  /*0ff0*/  DFMA R8, R16, R8, UR6 ;  /* 0x0000000610087e2b */ /* 0x000fe20008000008 */
[----:B------:R-:W-:Y:S01]  /*1000*/  UMOV UR6, 0x99999dfb ;  /* 0x99999dfb00067882 */ /* 0x000fe20000000000 */
[----:B------:R-:W-:-:S03]  /*1010*/  UMOV UR7, 0x3f899999 ;  /* 0x3f89999900077882 */ /* 0x000fc60000000000 */
[----:B------:R-:W-:Y:S01]  /*1020*/  IADD3 R27, PT, PT, R15, 0x100000, RZ ;  /* 0x001000000f1b7810 */ /* 0x000fe20007ffe0ff */
[----:B------:R-:W-:Y:S01]  /*1030*/  IMAD.MOV.U32 R26, RZ, RZ, R14 ;  /* 0x000000ffff1a7224 */ /* 0x000fe200078e000e */
[----:B------:R-:W-:Y:S02]  /*1040*/  DFMA R22, R14, R10, R22 ;  /* 0x0000000a0e16722b */ /* 0x000fe40000000016 */
[----:B------:R-:W-:Y:S01]  /*1050*/  DFMA R18, R16, R8, UR6 ;  /* 0x0000000610127e2b */ /* 0x000fe20008000008 */
[----:B------:R-:W-:Y:S01]  /*1060*/  UMOV UR6, 0x55555555 ;  /* 0x5555555500067882 */ /* 0x000fe20000000000 */
[----:B------:R-:W-:-:S06]  /*1070*/  UMOV UR7, 0x3fb55555 ;  /* 0x3fb5555500077882 */ /* 0x000fcc0000000000 */
[----:B------:R-:W-:-:S08]  /*1080*/  DFMA R8, R16, R18, UR6 ;  /* 0x0000000610087e2b */ /* 0x000fd00008000012 */
[----:B------:R-:W-:Y:S01]  /*1090*/  DADD R24, -R8, UR6 ;  /* 0x0000000608187e29 */ /* 0x000fe20008000100 */
[----:B------:R-:W-:Y:S01]  /*10a0*/  UMOV UR6, 0xb9e7b0 ;  /* 0x00b9e7b000067882 */ /* 0x000fe20000000000 */
[----:B------:R-:W-:-:S06]  /*10b0*/  UMOV UR7, 0x3c46a4cb ;  /* 0x3c46a4cb00077882 */ /* 0x000fcc0000000000 */
[----:B------:R-:W-:Y:S02]  /*10c0*/  DFMA R16, R16, R18, R24 ;  /* 0x000000121010722b */ /* 0x000fe40000000018 */
[----:B------:R-:W-:-:S06]  /*10d0*/  DFMA R24, R4, R4, -R10 ;  /* 0x000000040418722b */ /* 0x000fcc000000080a */
[----:B------:R-:W-:Y:S01]  /*10e0*/  DADD R16, R16, -UR6 ;  /* 0x8000000610107e29 */ /* 0x000fe20008000000 */
[----:B------:R-:W-:Y:S01]  /*10f0*/  UMOV UR6, 0x80000000 ;  /* 0x8000000000067882 */ /* 0x000fe20000000000 */
[----:B------:R-:W-:Y:S01]  /*1100*/  DFMA R24, R4, R26, R24 ;  /* 0x0000001a0418722b */ /* 0x000fe20000000018 */
[----:B------:R-:W-:-:S05]  /*1110*/  UMOV UR7, 0x43300000 ;  /* 0x4330000000077882 */ /* 0x000fca0000000000 */
[----:B------:R-:W-:Y:S02]  /*1120*/  DADD R18, R8, R16 ;  /* 0x0000000008127229 */ /* 0x000fe40000000010 */
[----:B------:R-:W-:-:S06]  /*1130*/  DFMA R22, R4, R24, R22 ;  /* 0x000000180416722b */ /* 0x000fcc0000000016 */
[----:B------:R-:W-:Y:S02]  /*1140*/  DMUL R10, R18, R12 ;  /* 0x0000000c120a7228 */ /* 0x000fe40000000000 */
[----:B------:R-:W-:-:S06]  /*1150*/  DADD R8, R8, -R18 ;  /* 0x0000000008087229 */ /* 0x000fcc0000000812 */
[----:B------:R-:W-:Y:S02]  /*1160*/  DFMA R24, R18, R12, -R10 ;  /* 0x0000000c1218722b */ /* 0x000fe4000000080a */
[----:B------:R-:W-:-:S06]  /*1170*/  DADD R8, R16, R8 ;  /* 0x0000000010087229 */ /* 0x000fcc0000000008 */
[----:B------:R-:W-:-:S08]  /*1180*/  DFMA R22, R18, R22, R24 ;  /* 0x000000161216722b */ /* 0x000fd00000000018 */
[----:B------:R-:W-:-:S08]  /*1190*/  DFMA R22, R8, R12, R22 ;  /* 0x0000000c0816722b */ /* 0x000fd00000000016 */
[----:B------:R-:W-:-:S08]  /*11a0*/  DADD R12, R10, R22 ;  /* 0x000000000a0c7229 */ /* 0x000fd00000000016 */
[--C-:B------:R-:W-:Y:S02]  /*11b0*/  DADD R8, R4, R12.reuse ;  /* 0x0000000004087229 */ /* 0x100fe4000000000c */
[----:B------:R-:W-:-:S06]  /*11c0*/  DADD R10, R10, -R12 ;  /* 0x000000000a0a7229 */ /* 0x000fcc000000080c */
[----:B------:R-:W-:Y:S02]  /*11d0*/  DADD R4, R4, -R8 ;  /* 0x0000000004047229 */ /* 0x000fe40000000808 */
[----:B------:R-:W-:-:S06]  /*11e0*/  DADD R10, R22, R10 ;  /* 0x00000000160a7229 */ /* 0x000fcc000000000a */
[----:B------:R-:W-:-:S08]  /*11f0*/  DADD R4, R12, R4 ;  /* 0x000000000c047229 */ /* 0x000fd00000000004 */
[----:B------:R-:W-:Y:S02]  /*1200*/  DADD R4, R10, R4 ;  /* 0x000000000a047229 */ /* 0x000fe40000000004 */
[----:B------:R-:W-:Y:S01]  /*1210*/  DADD R10, R6, -UR6 ;  /* 0x80000006060a7e29 */ /* 0x000fe20008000000 */
[----:B------:R-:W-:Y:S01]  /*1220*/  UMOV UR6, 0xfefa39ef ;  /* 0xfefa39ef00067882 */ /* 0x000fe20000000000 */
[----:B------:R-:W-:-:S04]  /*1230*/  UMOV UR7, 0x3fe62e42 ;  /* 0x3fe62e4200077882 */ /* 0x000fc80000000000 */
[----:B------:R-:W-:-:S08]  /*1240*/  DADD R4, R14, R4 ;  /* 0x000000000e047229 */ /* 0x000fd00000000004 */
[----:B------:R-:W-:-:S08]  /*1250*/  DADD R6, R8, R4 ;  /* 0x0000000008067229 */ /* 0x000fd00000000004 */
[--C-:B------:R-:W-:Y:S02]  /*1260*/  DFMA R12, R10, UR6, R6.reuse ;  /* 0x000000060a0c7c2b */ /* 0x100fe40008000006 */
[----:B------:R-:W-:-:S06]  /*1270*/  DADD R8, R8, -R6 ;  /* 0x0000000008087229 */ /* 0x000fcc0000000806 */
[----:B------:R-:W-:Y:S02]  /*1280*/  DFMA R14, R10, -UR6, R12 ;  /* 0x800000060a0e7c2b */ /* 0x000fe4000800000c */
[----:B------:R-:W-:-:S06]  /*1290*/  DADD R8, R4, R8 ;  /* 0x0000000004087229 */ /* 0x000fcc0000000008 */
[----:B------:R-:W-:-:S08]  /*12a0*/  DADD R14, -R6, R14 ;  /* 0x00000000060e7229 */ /* 0x000fd0000000010e */
[----:B------:R-:W-:-:S08]  /*12b0*/  DADD R8, R8, -R14 ;  /* 0x0000000008087229 */ /* 0x000fd0000000080e */
[----:B------:R-:W-:-:S08]  /*12c0*/  DFMA R8, R10, UR8, R8 ;  /* 0x000000080a087c2b */ /* 0x000fd00008000008 */
[----:B------:R-:W-:-:S08]  /*12d0*/  DADD R6, R12, R8 ;  /* 0x000000000c067229 */ /* 0x000fd00000000008 */
[----:B------:R-:W-:Y:S02]  /*12e0*/  DADD R12, R12, -R6 ;  /* 0x000000000c0c7229 */ /* 0x000fe40000000806 */
[----:B------:R-:W-:-:S06]  /*12f0*/  DMUL R4, R6, 2 ;  /* 0x4000000006047828 */ /* 0x000fcc0000000000 */
[----:B------:R-:W-:Y:S02]  /*1300*/  DADD R10, R8, R12 ;  /* 0x00000000080a7229 */ /* 0x000fe4000000000c */
[----:B------:R-:W-:Y:S01]  /*1310*/  DFMA R6, R6, 2, -R4 ;  /* 0x400000000606782b */ /* 0x000fe20000000804 */
[----:B------:R-:W-:Y:S02]  /*1320*/  IMAD.MOV.U32 R8, RZ, RZ, 0x652b82fe ;  /* 0x652b82feff087424 */ /* 0x000fe400078e00ff */
[----:B------:R-:W-:-:S05]  /*1330*/  IMAD.MOV.U32 R9, RZ, RZ, 0x3ff71547 ;  /* 0x3ff71547ff097424 */ /* 0x000fca00078e00ff */
[----:B------:R-:W-:-:S08]  /*1340*/  DFMA R10, R10, 2, R6 ;  /* 0x400000000a0a782b */ /* 0x000fd00000000006 */
[----:B------:R-:W-:-:S08]  /*1350*/  DADD R6, R4, R10 ;  /* 0x0000000004067229 */ /* 0x000fd0000000000a */
[----:B------:R-:W-:Y:S02]  /*1360*/  DFMA R8, R6, R8, 6.75539944105574400000e+15 ;  /* 0x433800000608742b */ /* 0x000fe40000000008 */
[----:B------:R-:W-:Y:S01]  /*1370*/  FSETP.GEU.AND P0, PT, |R7|, 4.1917929649353027344, PT ;  /* 0x4086232b0700780b */ /* 0x000fe20003f0e200 */
[----:B------:R-:W-:-:S05]  /*1380*/  DADD R4, R4, -R6 ;  /* 0x0000000004047229 */ /* 0x000fca0000000806 */
[----:B------:R-:W-:-:S03]  /*1390*/  DADD R12, R8, -6.75539944105574400000e+15 ;  /* 0xc3380000080c7429 */ /* 0x000fc60000000000 */
[----:B------:R-:W-:-:S05]  /*13a0*/  DADD R10, R10, R4 ;  /* 0x000000000a0a7229 */ /* 0x000fca0000000004 */
[----:B------:R-:W-:Y:S01]  /*13b0*/  DFMA R14, R12, -UR6, R6 ;  /* 0x800000060c0e7c2b */ /* 0x000fe20008000006 */
[----:B------:R-:W-:Y:S01]  /*13c0*/  UMOV UR6, 0x3b39803f ;  /* 0x3b39803f00067882 */ /* 0x000fe20000000000 */
[----:B------:R-:W-:-:S06]  /*13d0*/  UMOV UR7, 0x3c7abc9e ;  /* 0x3c7abc9e00077882 */ /* 0x000fcc0000000000 */
[----:B------:R-:W-:Y:S01]  /*13e0*/  DFMA R12, R12, -UR6, R14 ;  /* 0x800000060c0c7c2b */ /* 0x000fe2000800000e */
[----:B------:R-:W-:Y:S01]  /*13f0*/  UMOV UR6, 0x69ce2bdf ;  /* 0x69ce2bdf00067882 */ /* 0x000fe20000000000 */
[----:B------:R-:W-:Y:S01]  /*1400*/  IMAD.MOV.U32 R14, RZ, RZ, -0x35dec16 ;  /* 0xfca213eaff0e7424 */ /* 0x000fe200078e00ff */
[----:B------:R-:W-:Y:S01]  /*1410*/  UMOV UR7, 0x3e5ade15 ;  /* 0x3e5ade1500077882 */ /* 0x000fe20000000000 */
[----:B------:R-:W-:-:S06]  /*1420*/  IMAD.MOV.U32 R15, RZ, RZ, 0x3e928af3 ;  /* 0x3e928af3ff0f7424 */ /* 0x000fcc00078e00ff */
[----:B------:R-:W-:Y:S01]  /*1430*/  DFMA R14, R12, UR6, R14 ;  /* 0x000000060c0e7c2b */ /* 0x000fe2000800000e */
[----:B------:R-:W-:Y:S01]  /*1440*/  UMOV UR6, 0x62401315 ;  /* 0x6240131500067882 */ /* 0x000fe20000000000 */
[----:B------:R-:W-:-:S06]  /*1450*/  UMOV UR7, 0x3ec71dee ;  /* 0x3ec71dee00077882 */ /* 0x000fcc0000000000 */
[----:B------:R-:W-:Y:S01]  /*1460*/  DFMA R14, R12, R14, UR6 ;  /* 0x000000060c0e7e2b */ /* 0x000fe2000800000e */
        /* <DEDUP_REMOVED lines=20> */
[----:B------:R-:W-:-:S08]  /*15b0*/  DFMA R14, R12, R14, UR6 ;  /* 0x000000060c0e7e2b */ /* 0x000fd0000800000e */
[----:B------:R-:W-:-:S08]  /*15c0*/  DFMA R14, R12, R14, 1 ;  /* 0x3ff000000c0e742b */ /* 0x000fd0000000000e */
[----:B------:R-:W-:-:S10]  /*15d0*/  DFMA R14, R12, R14, 1 ;  /* 0x3ff000000c0e742b */ /* 0x000fd4000000000e */
[----:B------:R-:W-:Y:S02]  /*15e0*/  IMAD R5, R8, 0x100000, R15 ;  /* 0x0010000008057824 */ /* 0x000fe400078e020f */
[----:B------:R-:W-:Y:S01]  /*15f0*/  IMAD.MOV.U32 R4, RZ, RZ, R14 ;  /* 0x000000ffff047224 */ /* 0x000fe200078e000e */
[----:B------:R-:W-:Y:S06]  /*1600*/  @!P0 BRA `(.L_x_12) ;  /* 0x0000000000348947 */ /* 0x000fec0003800000 */
[----:B------:R-:W-:Y:S01]  /*1610*/  FSETP.GEU.AND P1, PT, |R7|, 4.2275390625, PT ;  /* 0x408748000700780b */ /* 0x000fe20003f2e200 */
[C---:B------:R-:W-:Y:S02]  /*1620*/  DADD R12, R6.reuse, +INF ;  /* 0x7ff00000060c7429 */ /* 0x040fe40000000000 */
[----:B------:R-:W-:-:S08]  /*1630*/  DSETP.GEU.AND P0, PT, R6, RZ, PT ;  /* 0x000000ff0600722a */ /* 0x000fd00003f0e000 */
[----:B------:R-:W-:Y:S02]  /*1640*/  FSEL R5, R13, RZ, P0 ;  /* 0x000000ff0d057208 */ /* 0x000fe40000000000 */
[----:B------:R-:W-:Y:S01]  /*1650*/  @!P1 LEA.HI R4, R8, R8, RZ, 0x1 ;  /* 0x0000000808049211 */ /* 0x000fe200078f08ff */
[----:B------:R-:W-:-:S03]  /*1660*/  @!P1 IMAD.MOV.U32 R6, RZ, RZ, R14 ;  /* 0x000000ffff069224 */ /* 0x000fc600078e000e */
[----:B------:R-:W-:Y:S02]  /*1670*/  @!P1 SHF.R.S32.HI R7, RZ, 0x1, R4 ;  /* 0x00000001ff079819 */ /* 0x000fe40000011404 */
[----:B------:R-:W-:-:S03]  /*1680*/  FSEL R4, R12, RZ, P0 ;  /* 0x000000ff0c047208 */ /* 0x000fc60000000000 */
[----:B------:R-:W-:Y:S02]  /*1690*/  @!P1 IMAD.IADD R8, R8, 0x1, -R7 ;  /* 0x0000000108089824 */ /* 0x000fe400078e0a07 */
[----:B------:R-:W-:-:S03]  /*16a0*/  @!P1 IMAD R7, R7, 0x100000, R15 ;  /* 0x0010000007079824 */ /* 0x000fc600078e020f */
[----:B------:R-:W-:Y:S01]  /*16b0*/  @!P1 LEA R9, R8, 0x3ff00000, 0x14 ;  /* 0x3ff0000008099811 */ /* 0x000fe200078ea0ff */
[----:B------:R-:W-:-:S06]  /*16c0*/  @!P1 IMAD.MOV.U32 R8, RZ, RZ, RZ ;  /* 0x000000ffff089224 */ /* 0x000fcc00078e00ff */
[----:B------:R-:W-:-:S11]  /*16d0*/  @!P1 DMUL R4, R6, R8 ;  /* 0x0000000806049228 */ /* 0x000fd60000000000 */
.L_x_12:
[----:B------:R-:W-:Y:S02]  /*16e0*/  DFMA R6, R10, R4, R4 ;  /* 0x000000040a06722b */ /* 0x000fe40000000004 */
[----:B------:R-:W-:-:S08]  /*16f0*/  DSETP.NEU.AND P0, PT, |R4|, +INF , PT ;  /* 0x7ff000000400742a */ /* 0x000fd00003f0d200 */
[----:B------:R-:W-:Y:S01]  /*1700*/  FSEL R6, R4, R6, !P0 ;  /* 0x0000000604067208 */ /* 0x000fe20004000000 */
[----:B------:R-:W-:Y:S01]  /*1710*/  IMAD.MOV.U32 R4, RZ, RZ, R0 ;  /* 0x000000ffff047224 */ /* 0x000fe200078e0000 */
[----:B------:R-:W-:Y:S01]  /*1720*/  FSEL R7, R5, R7, !P0 ;  /* 0x0000000705077208 */ /* 0x000fe20004000000 */
[----:B------:R-:W-:-:S04]  /*1730*/  IMAD.MOV.U32 R5, RZ, RZ, 0x0 ;  /* 0x00000000ff057424 */ /* 0x000fc800078e00ff */
[----:B------:R-:W-:Y:S05]  /*1740*/  RET.REL.NODEC R4 `(_Z10normKernelPdid) ;  /* 0xffffffe8042c7950 */ /* 0x000fea0003c3ffff */
.L_x_13:
[----:B------:R-:W-:-:S00]  /*1750*/  BRA `(.L_x_13) ;  /* 0xfffffffc00fc7947 */ /* 0x000fc0000383ffff */
[----:B------:R-:W-:-:S00]  /*1760*/  NOP ;  /* 0x0000000000007918 */ /* 0x000fc00000000000 */
        /* <DEDUP_REMOVED lines=9> */
.L_x_16:


//--------------------- .text._Z12JacobiKernelPdS_id --------------------------
	.section	.text._Z12JacobiKernelPdS_id,"ax",@progbits
	.align	128
        .global         _Z12JacobiKernelPdS_id
        .type           _Z12JacobiKernelPdS_id,@function
        .size           _Z12JacobiKernelPdS_id,(.L_x_18 - _Z12JacobiKernelPdS_id)
        .other          _Z12JacobiKernelPdS_id,@"STO_CUDA_ENTRY STV_DEFAULT"
_Z12JacobiKernelPdS_id:
.text._Z12JacobiKernelPdS_id:
[----:B------:R-:W-:Y:S01]  /*0000*/  LDC R1, c[0x0][0x37c] ;  /* 0x0000df00ff017b82 */ /* 0x000fe20000000800 */
[----:B------:R-:W0:Y:S07]  /*0010*/  S2R R5, SR_TID.X ;  /* 0x0000000000057919 */ /* 0x000e2e0000002100 */
[----:B------:R-:W0:Y:S08]  /*0020*/  S2UR UR4, SR_CTAID.X ;  /* 0x00000000000479c3 */ /* 0x000e300000002500 */
[----:B------:R-:W0:Y:S08]  /*0030*/  LDC R0, c[0x0][0x360] ;  /* 0x0000d800ff007b82 */ /* 0x000e300000000800 */
[----:B------:R-:W1:Y:S01]  /*0040*/  LDC R3, c[0x0][0x390] ;  /* 0x0000e400ff037b82 */ /* 0x000e620000000800 */
[----:B0-----:R-:W-:-:S05]  /*0050*/  IMAD R0, R0, UR4, R5 ;  /* 0x0000000400007c24 */ /* 0x001fca000f8e0205 */
[----:B-1----:R-:W-:-:S13]  /*0060*/  ISETP.GT.AND P0, PT, R0, R3, PT ;  /* 0x000000030000720c */ /* 0x002fda0003f04270 */
[----:B------:R-:W-:Y:S05]  /*0070*/  @!P0 EXIT ;  /* 0x000000000000894d */ /* 0x000fea0003800000 */
        /* <DEDUP_REMOVED lines=24> */
[----:B------:R-:W-:Y:S05]  /*0200*/  @!P2 EXIT ;  /* 0x000000000000a94d */ /* 0x000fea0003800000 */
[----:B------:R-:W-:-:S05]  /*0210*/  VIADD R6, R3, 0xffffffff ;  /* 0xffffffff03067836 */ /* 0x000fca0000000000 */
[----:B------:R-:W-:-:S13]  /*0220*/  ISETP.NE.AND P2, PT, R7, R6, PT ;  /* 0x000000060700720c */ /* 0x000fda0003f45270 */
[----:B------:R-:W-:Y:S05]  /*0230*/  @!P2 EXIT ;  /* 0x000000000000a94d */ /* 0x000fea0003800000 */
        /* <DEDUP_REMOVED lines=8> */
[----:B------:R-:W-:Y:S05]  /*02c0*/  @P0 EXIT ;  /* 0x000000000000094d */ /* 0x000fea0003800000 */
[----:B------:R-:W0:Y:S01]  /*02d0*/  LDCU.64 UR6, c[0x0][0x380] ;  /* 0x00007000ff0677ac */ /* 0x000e220008000a00 */
[----:B------:R-:W1:Y:S01]  /*02e0*/  LDC.64 R6, c[0x0][0x380] ;  /* 0x0000e000ff067b82 */ /* 0x000e620000000a00 */
[----:B------:R-:W-:Y:S01]  /*02f0*/  IMAD.MOV R9, RZ, RZ, -R3 ;  /* 0x000000ffff097224 */ /* 0x000fe200078e0a03 */
[----:B------:R-:W2:Y:S04]  /*0300*/  LDCU.64 UR4, c[0x0][0x358] ;  /* 0x00006b00ff0477ac */ /* 0x000ea80008000a00 */
[----:B------:R-:W-:Y:S02]  /*0310*/  SHF.R.S32.HI R5, RZ, 0x1f, R9 ;  /* 0x0000001fff057819 */ /* 0x000fe40000011409 */
[----:B------:R-:W-:-:S04]  /*0320*/  IADD3 R2, P0, PT, R0, R9, RZ ;  /* 0x0000000900027210 */ /* 0x000fc80007f1e0ff */
[----:B------:R-:W-:Y:S02]  /*0330*/  LEA.HI.X.SX32 R5, R0, R5, 0x1, P0 ;  /* 0x0000000500057211 */ /* 0x000fe400000f0eff */
[----:B0-----:R-:W-:-:S04]  /*0340*/  LEA R12, P0, R2, UR6, 0x3 ;  /* 0x00000006020c7c11 */ /* 0x001fc8000f8018ff */
[----:B------:R-:W-:Y:S01]  /*0350*/  LEA.HI.X R13, R2, UR7, R5, 0x3, P0 ;  /* 0x00000007020d7c11 */ /* 0x000fe200080f1c05 */
[----:B------:R-:W0:Y:S04]  /*0360*/  LDCU.64 UR6, c[0x0][0x398] ;  /* 0x00007300ff0677ac */ /* 0x000e280008000a00 */
[----:B--2---:R-:W0:Y:S01]  /*0370*/  LDG.E.64 R4, desc[UR4][R12.64] ;  /* 0x000000040c047981 */ /* 0x004e22000c1e1b00 */
[----:B-1----:R-:W-:-:S05]  /*0380*/  IMAD.WIDE R6, R0, 0x8, R6 ;  /* 0x0000000800067825 */ /* 0x002fca00078e0206 */
[----:B------:R-:W2:Y:S01]  /*0390*/  LDG.E.64 R8, desc[UR4][R6.64+-0x8] ;  /* 0xfffff80406087981 */ /* 0x000ea2000c1e1b00 */
[----:B------:R-:W-:-:S03]  /*03a0*/  IMAD.WIDE R2, R3, 0x8, R6 ;  /* 0x0000000803027825 */ /* 0x000fc600078e0206 */
[----:B------:R-:W3:Y:S04]  /*03b0*/  LDG.E.64 R10, desc[UR4][R6.64+0x8] ;  /* 0x00000804060a7981 */ /* 0x000ee8000c1e1b00 */
[----:B------:R-:W4:Y:S01]  /*03c0*/  LDG.E.64 R2, desc[UR4][R2.64] ;  /* 0x0000000402027981 */ /* 0x000f22000c1e1b00 */
[----:B0-----:R-:W-:-:S08]  /*03d0*/  DADD R4, R4, UR6 ;  /* 0x0000000604047e29 */ /* 0x001fd00008000000 */
[----:B--2---:R-:W-:Y:S01]  /*03e0*/  DADD R4, R4, R8 ;  /* 0x0000000004047229 */ /* 0x004fe20000000008 */
[----:B------:R-:W0:Y:S07]  /*03f0*/  LDC.64 R8, c[0x0][0x388] ;  /* 0x0000e200ff087b82 */ /* 0x000e2e0000000a00 */
[----:B----4-:R-:W-:-:S08]  /*0400*/  DADD R4, R4, R2 ;  /* 0x0000000004047229 */ /* 0x010fd00000000002 */
[----:B---3--:R-:W-:-:S08]  /*0410*/  DADD R4, R4, R10 ;  /* 0x0000000004047229 */ /* 0x008fd0000000000a */
[----:B------:R-:W-:Y:S01]  /*0420*/  DMUL R4, R4, 0.25 ;  /* 0x3fd0000004047828 */ /* 0x000fe20000000000 */
[----:B0-----:R-:W-:-:S06]  /*0430*/  IMAD.WIDE R8, R0, 0x8, R8 ;  /* 0x0000000800087825 */ /* 0x001fcc00078e0208 */
[----:B------:R-:W-:Y:S01]  /*0440*/  STG.E.64 desc[UR4][R8.64], R4 ;  /* 0x0000000408007986 */ /* 0x000fe2000c101b04 */
[----:B------:R-:W-:Y:S05]  /*0450*/  EXIT ;  /* 0x000000000000794d */ /* 0x000fea0003800000 */
.L_x_14:
        /* <DEDUP_REMOVED lines=10> */
.L_x_18:


//--------------------- .nv.shared.reserved.0     --------------------------
	.section	.nv.shared.reserved.0,"aw",@nobits
	.weak		__nv_reservedSMEM_offset_0_alias
	.size		__nv_reservedSMEM_offset_0_alias, 0, 64
	.other		__nv_reservedSMEM_offset_0_alias,@"STO_CUDA_RESERVED_SHARED STV_DEFAULT"
__nv_reservedSMEM_offset_0_alias:
	.zero		0
	.zero		64


//--------------------- .nv.global                --------------------------
	.section	.nv.global,"aw",@nobits
	.align	8
.nv.global:
	.type		norm_calc_device,@object
	.size		norm_calc_device,(.L_0 - norm_calc_device)
norm_calc_device:
	.zero		8
.L_0:


//--------------------- .nv.constant0._Z10normKernelPdid --------------------------
	.section	.nv.constant0._Z10normKernelPdid,"a",@progbits
	.sectionflags	@""
	.align	4
.nv.constant0._Z10normKernelPdid:
	.zero		920


//--------------------- .nv.constant0._Z12JacobiKernelPdS_id --------------------------
	.section	.nv.constant0._Z12JacobiKernelPdS_id,"a",@progbits
	.sectionflags	@""
	.align	4
.nv.constant0._Z12JacobiKernelPdS_id:
	.zero		928


//--------------------- SYMBOLS --------------------------

	.type		.nv.reservedSmem.offset0,@object
	.size		.nv.reservedSmem.offset0,0x4
